//
// Generated by NVIDIA NVVM Compiler
//
// Compiler Build ID: CL-36424714
// Cuda compilation tools, release 13.0, V13.0.88
// Based on NVVM 20.0.0
//

.version 9.0
.target sm_100
.address_size 64

	// .globl	_Z17quickcheck_kernelPKjPKhPjjjj
.const .align 1 .b8 d_sz53[256];
.const .align 1 .b8 d_sz53p[256];
.const .align 1 .b8 d_parity[256];
.const .align 1 .b8 d_halfcarry_add[8];
.const .align 1 .b8 d_halfcarry_sub[8];
.const .align 1 .b8 d_overflow_add[8];
.const .align 1 .b8 d_overflow_sub[8];
.const .align 2 .b8 d_test_vectors[80];
.const .align 1 .b8 LD_FULL_SRC[49] = {2, 3, 4, 5, 6, 7, 0, 0, 2, 3, 4, 5, 6, 7, 0, 2, 3, 4, 5, 6, 7, 0, 2, 3, 4, 5, 6, 7, 0, 2, 3, 4, 5, 6, 7, 0, 2, 3, 4, 5, 6, 7, 0, 2, 3, 4, 5, 6, 7};
.const .align 1 .b8 LD_DST[7] = {0, 2, 3, 4, 5, 6, 7};
.const .align 1 .b8 ALU_SRC[7] = {2, 3, 4, 5, 6, 7};
.const .align 1 .b8 CB_REG[7] = {0, 2, 3, 4, 5, 6, 7};
.const .align 1 .b8 IMM_REG[7] = {0, 2, 3, 4, 5, 6, 7};
.const .align 1 .b8 INCDEC_REG[7] = {0, 2, 3, 4, 5, 6, 7};

.visible .entry _Z17quickcheck_kernelPKjPKhPjjjj(
	.param .u64 .ptr .align 1 _Z17quickcheck_kernelPKjPKhPjjjj_param_0,
	.param .u64 .ptr .align 1 _Z17quickcheck_kernelPKjPKhPjjjj_param_1,
	.param .u64 .ptr .align 1 _Z17quickcheck_kernelPKjPKhPjjjj_param_2,
	.param .u32 _Z17quickcheck_kernelPKjPKhPjjjj_param_3,
	.param .u32 _Z17quickcheck_kernelPKjPKhPjjjj_param_4,
	.param .u32 _Z17quickcheck_kernelPKjPKhPjjjj_param_5
)
{
	.local .align 16 .b8 	__local_depot0[96];
	.reg .b64 	%SP;
	.reg .b64 	%SPL;
	.reg .pred 	%p<107>;
	.reg .b16 	%rs<642>;
	.reg .b32 	%r<312>;
	.reg .b64 	%rd<241>;

	mov.u64 	%SPL, __local_depot0;
	ld.param.u64 	%rd6, [_Z17quickcheck_kernelPKjPKhPjjjj_param_0];
	ld.param.u64 	%rd7, [_Z17quickcheck_kernelPKjPKhPjjjj_param_1];
	ld.param.u64 	%rd8, [_Z17quickcheck_kernelPKjPKhPjjjj_param_2];
	ld.param.u32 	%r12, [_Z17quickcheck_kernelPKjPKhPjjjj_param_3];
	ld.param.u32 	%r10, [_Z17quickcheck_kernelPKjPKhPjjjj_param_4];
	ld.param.u32 	%r11, [_Z17quickcheck_kernelPKjPKhPjjjj_param_5];
	add.u64 	%rd1, %SPL, 0;
	add.u64 	%rd2, %SPL, 80;
	mov.u32 	%r13, %ctaid.x;
	mov.u32 	%r14, %ntid.x;
	mov.u32 	%r15, %tid.x;
	mad.lo.s32 	%r1, %r13, %r14, %r15;
	setp.ge.u32 	%p1, %r1, %r12;
	@%p1 bra 	$L__BB0_142;
	setp.eq.s32 	%p2, %r10, 0;
	@%p2 bra 	$L__BB0_143;
	cvta.to.global.u64 	%rd3, %rd6;
	mul.wide.u32 	%rd4, %r10, %r1;
	mov.b32 	%r309, 0;
	mov.u64 	%rd12, d_test_vectors;
	mov.u64 	%rd224, LD_DST;
	mov.u64 	%rd228, LD_FULL_SRC;
	mov.u64 	%rd219, IMM_REG;
$L__BB0_3:
	mul.wide.u32 	%rd11, %r309, 10;
	add.s64 	%rd13, %rd12, %rd11;
	ld.const.v2.u8 	{%rs36, %rs37}, [%rd13];
	ld.const.v2.u8 	{%rs38, %rs39}, [%rd13+2];
	ld.const.v2.u8 	{%rs40, %rs41}, [%rd13+4];
	ld.const.v2.u8 	{%rs42, %rs43}, [%rd13+6];
	ld.const.u16 	%rs44, [%rd13+8];
	st.local.v2.u8 	[%rd2], {%rs36, %rs37};
	st.local.v2.u8 	[%rd2+2], {%rs38, %rs39};
	st.local.v2.u8 	[%rd2+4], {%rs40, %rs41};
	st.local.v2.u8 	[%rd2+6], {%rs42, %rs43};
	st.local.u16 	[%rd2+8], %rs44;
	mov.b32 	%r310, 0;
$L__BB0_4:
	cvt.u64.u32 	%rd14, %r310;
	add.s64 	%rd15, %rd4, %rd14;
	shl.b64 	%rd16, %rd15, 2;
	add.s64 	%rd17, %rd3, %rd16;
	ld.global.nc.u32 	%r4, [%rd17];
	cvt.u16.u32 	%rs1, %r4;
	shr.u32 	%r5, %r4, 16;
	setp.gt.u16 	%p3, %rs1, 48;
	@%p3 bra 	$L__BB0_6;
	and.b16  	%rs522, %rs1, 255;
	mul.lo.s16 	%rs523, %rs522, 37;
	shr.u16 	%rs524, %rs523, 8;
	sub.s16 	%rs525, %rs1, %rs524;
	and.b16  	%rs526, %rs525, 254;
	shr.u16 	%rs527, %rs526, 1;
	add.s16 	%rs528, %rs527, %rs524;
	shr.u16 	%rs529, %rs528, 2;
	cvt.u64.u16 	%rd223, %rs529;
	add.s64 	%rd225, %rd224, %rd223;
	ld.const.u8 	%rd226, [%rd225];
	and.b32  	%r165, %r4, 63;
	cvt.u64.u32 	%rd227, %r165;
	add.s64 	%rd229, %rd228, %rd227;
	ld.const.u8 	%rd230, [%rd229];
	add.s64 	%rd231, %rd2, %rd230;
	ld.local.u8 	%rs530, [%rd231];
	add.s64 	%rd232, %rd2, %rd226;
	st.local.u8 	[%rd232], %rs530;
	bra.uni 	$L__BB0_137;
$L__BB0_6:
	setp.gt.u16 	%p4, %rs1, 55;
	@%p4 bra 	$L__BB0_8;
	and.b32  	%r164, %r4, 63;
	cvt.u64.u32 	%rd218, %r164;
	add.s64 	%rd220, %rd219, %rd218;
	ld.const.u8 	%rd221, [%rd220+-49];
	add.s64 	%rd222, %rd2, %rd221;
	st.local.u8 	[%rd222], %r5;
	bra.uni 	$L__BB0_137;
$L__BB0_8:
	setp.gt.u16 	%p5, %rs1, 119;
	@%p5 bra 	$L__BB0_31;
	add.s16 	%rs2, %rs1, -56;
	cvt.s16.s8 	%rs389, %rs2;
	shr.u16 	%rs390, %rs389, 12;
	and.b16  	%rs391, %rs390, 7;
	add.s16 	%rs392, %rs2, %rs391;
	and.b16  	%rs393, %rs392, 248;
	sub.s16 	%rs394, %rs2, %rs393;
	cvt.s16.s8 	%rs3, %rs394;
	setp.gt.s16 	%p84, %rs3, 6;
	@%p84 bra 	$L__BB0_11;
	cvt.s64.s16 	%rd158, %rs3;
	mov.u64 	%rd159, ALU_SRC;
	add.s64 	%rd160, %rd159, %rd158;
	ld.const.u8 	%rd161, [%rd160];
	add.s64 	%rd162, %rd2, %rd161;
	ld.local.u8 	%rs6, [%rd162];
	bra.uni 	$L__BB0_12;
$L__BB0_11:
	cvt.u16.u32 	%rs6, %r5;
$L__BB0_12:
	cvt.s16.s8 	%rs396, %rs2;
	shr.u16 	%rs397, %rs396, 12;
	and.b16  	%rs398, %rs397, 7;
	add.s16 	%rs399, %rs2, %rs398;
	cvt.s16.s8 	%rs400, %rs399;
	shr.u16 	%rs401, %rs400, 3;
	and.b16  	%rs395, %rs401, 255;
	setp.gt.s16 	%p85, %rs395, 3;
	@%p85 bra 	$L__BB0_20;
	setp.gt.s16 	%p91, %rs395, 1;
	@%p91 bra 	$L__BB0_17;
	setp.eq.s16 	%p94, %rs395, 0;
	@%p94 bra 	$L__BB0_27;
	setp.eq.s16 	%p95, %rs395, 1;
	@%p95 bra 	$L__BB0_16;
	bra.uni 	$L__BB0_137;
$L__BB0_16:
	ld.local.v2.u8 	{%rs479, %rs480}, [%rd2];
	cvt.u32.u16 	%r157, %rs479;
	cvt.u32.u16 	%r158, %rs6;
	and.b32  	%r159, %r158, 255;
	add.s32 	%r160, %r157, %r159;
	and.b16  	%rs481, %rs480, 1;
	cvt.u32.u16 	%r161, %rs481;
	add.s32 	%r162, %r160, %r161;
	shr.u16 	%rs482, %rs479, 3;
	and.b16  	%rs483, %rs482, 17;
	shr.u16 	%rs484, %rs6, 2;
	and.b16  	%rs485, %rs484, 34;
	or.b16  	%rs486, %rs483, %rs485;
	cvt.u16.u32 	%rs487, %r162;
	shr.u16 	%rs488, %rs487, 1;
	and.b16  	%rs489, %rs488, 68;
	or.b16  	%rs490, %rs486, %rs489;
	setp.gt.u32 	%p98, %r162, 255;
	selp.u16 	%rs491, 1, 0, %p98;
	and.b16  	%rs492, %rs490, 7;
	cvt.u64.u16 	%rd199, %rs492;
	mov.u64 	%rd200, d_halfcarry_add;
	add.s64 	%rd201, %rd200, %rd199;
	ld.const.u8 	%rs493, [%rd201];
	shr.u16 	%rs494, %rs490, 4;
	cvt.u64.u16 	%rd202, %rs494;
	mov.u64 	%rd203, d_overflow_add;
	add.s64 	%rd204, %rd203, %rd202;
	ld.const.u8 	%rs495, [%rd204];
	and.b32  	%r163, %r162, 255;
	cvt.u64.u32 	%rd205, %r163;
	mov.u64 	%rd206, d_sz53;
	add.s64 	%rd207, %rd206, %rd205;
	ld.const.u8 	%rs496, [%rd207];
	or.b16  	%rs497, %rs495, %rs493;
	or.b16  	%rs498, %rs497, %rs491;
	or.b16  	%rs499, %rs498, %rs496;
	st.local.v2.u8 	[%rd2], {%rs487, %rs499};
	bra.uni 	$L__BB0_137;
$L__BB0_17:
	setp.eq.s16 	%p92, %rs395, 2;
	@%p92 bra 	$L__BB0_28;
	setp.eq.s16 	%p93, %rs395, 3;
	@%p93 bra 	$L__BB0_19;
	bra.uni 	$L__BB0_137;
$L__BB0_19:
	ld.local.v2.u8 	{%rs435, %rs436}, [%rd2];
	cvt.u32.u16 	%r144, %rs435;
	cvt.u32.u16 	%r145, %rs6;
	and.b32  	%r146, %r145, 255;
	and.b16  	%rs437, %rs436, 1;
	cvt.u32.u16 	%r147, %rs437;
	add.s32 	%r148, %r146, %r147;
	sub.s32 	%r149, %r144, %r148;
	shr.u16 	%rs438, %rs435, 3;
	and.b16  	%rs439, %rs438, 17;
	shr.u16 	%rs440, %rs6, 2;
	and.b16  	%rs441, %rs440, 34;
	or.b16  	%rs442, %rs439, %rs441;
	cvt.u16.u32 	%rs443, %r149;
	shr.u16 	%rs444, %rs443, 1;
	and.b16  	%rs445, %rs444, 68;
	or.b16  	%rs446, %rs442, %rs445;
	shr.u16 	%rs447, %rs443, 8;
	and.b16  	%rs448, %rs447, 1;
	and.b16  	%rs449, %rs446, 7;
	cvt.u64.u16 	%rd181, %rs449;
	mov.u64 	%rd182, d_halfcarry_sub;
	add.s64 	%rd183, %rd182, %rd181;
	ld.const.u8 	%rs450, [%rd183];
	shr.u16 	%rs451, %rs446, 4;
	cvt.u64.u16 	%rd184, %rs451;
	mov.u64 	%rd185, d_overflow_sub;
	add.s64 	%rd186, %rd185, %rd184;
	ld.const.u8 	%rs452, [%rd186];
	and.b32  	%r150, %r149, 255;
	cvt.u64.u32 	%rd187, %r150;
	mov.u64 	%rd188, d_sz53;
	add.s64 	%rd189, %rd188, %rd187;
	ld.const.u8 	%rs453, [%rd189];
	or.b16  	%rs454, %rs450, %rs452;
	or.b16  	%rs455, %rs454, %rs448;
	or.b16  	%rs456, %rs455, %rs453;
	or.b16  	%rs457, %rs456, 2;
	st.local.v2.u8 	[%rd2], {%rs443, %rs457};
	bra.uni 	$L__BB0_137;
$L__BB0_20:
	setp.gt.s16 	%p86, %rs395, 5;
	@%p86 bra 	$L__BB0_24;
	setp.eq.s16 	%p89, %rs395, 4;
	@%p89 bra 	$L__BB0_29;
	setp.eq.s16 	%p90, %rs395, 5;
	@%p90 bra 	$L__BB0_23;
	bra.uni 	$L__BB0_137;
$L__BB0_23:
	ld.local.u8 	%rs428, [%rd2];
	xor.b16  	%rs429, %rs428, %rs6;
	cvt.u64.u16 	%rd173, %rs429;
	and.b64  	%rd174, %rd173, 255;
	mov.u64 	%rd175, d_sz53p;
	add.s64 	%rd176, %rd175, %rd174;
	ld.const.u8 	%rs430, [%rd176];
	st.local.v2.u8 	[%rd2], {%rs429, %rs430};
	bra.uni 	$L__BB0_137;
$L__BB0_24:
	setp.eq.s16 	%p87, %rs395, 6;
	@%p87 bra 	$L__BB0_30;
	setp.eq.s16 	%p88, %rs395, 7;
	@%p88 bra 	$L__BB0_26;
	bra.uni 	$L__BB0_137;
$L__BB0_26:
	ld.local.u8 	%rs402, [%rd2];
	cvt.u32.u16 	%r138, %rs402;
	and.b32  	%r139, %r138, 255;
	cvt.u32.u16 	%r140, %rs6;
	and.b32  	%r141, %r140, 255;
	sub.s32 	%r142, %r139, %r141;
	shr.u16 	%rs403, %rs402, 3;
	and.b16  	%rs404, %rs403, 17;
	shr.u16 	%rs405, %rs6, 2;
	and.b16  	%rs406, %rs405, 34;
	or.b16  	%rs407, %rs404, %rs406;
	cvt.u16.u32 	%rs408, %r142;
	shr.u16 	%rs409, %rs408, 1;
	and.b16  	%rs410, %rs409, 68;
	or.b16  	%rs411, %rs407, %rs410;
	setp.eq.s16 	%p96, %rs408, 0;
	selp.b16 	%rs412, 64, 0, %p96;
	and.b32  	%r143, %r142, 256;
	setp.eq.s32 	%p97, %r143, 0;
	selp.b16 	%rs413, %rs412, 1, %p97;
	and.b16  	%rs414, %rs411, 7;
	cvt.u64.u16 	%rd163, %rs414;
	mov.u64 	%rd164, d_halfcarry_sub;
	add.s64 	%rd165, %rd164, %rd163;
	ld.const.u8 	%rs415, [%rd165];
	shr.u16 	%rs416, %rs411, 4;
	cvt.u64.u16 	%rd166, %rs416;
	mov.u64 	%rd167, d_overflow_sub;
	add.s64 	%rd168, %rd167, %rd166;
	ld.const.u8 	%rs417, [%rd168];
	and.b16  	%rs418, %rs6, 40;
	and.b16  	%rs419, %rs408, 128;
	or.b16  	%rs420, %rs418, %rs415;
	or.b16  	%rs421, %rs420, %rs417;
	or.b16  	%rs422, %rs421, %rs419;
	or.b16  	%rs423, %rs422, %rs413;
	or.b16  	%rs424, %rs423, 2;
	st.local.u8 	[%rd2+1], %rs424;
	bra.uni 	$L__BB0_137;
$L__BB0_27:
	ld.local.u8 	%rs500, [%rd2];
	and.b16  	%rs501, %rs6, 255;
	add.s16 	%rs502, %rs500, %rs501;
	and.b16  	%rs503, %rs502, 255;
	setp.ne.s16 	%p99, %rs503, %rs502;
	shr.u16 	%rs504, %rs500, 3;
	and.b16  	%rs505, %rs504, 17;
	shr.u16 	%rs506, %rs6, 2;
	and.b16  	%rs507, %rs506, 34;
	or.b16  	%rs508, %rs505, %rs507;
	shr.u16 	%rs509, %rs502, 1;
	and.b16  	%rs510, %rs509, 68;
	or.b16  	%rs511, %rs508, %rs510;
	selp.u16 	%rs512, 1, 0, %p99;
	and.b16  	%rs513, %rs511, 7;
	cvt.u64.u16 	%rd208, %rs513;
	mov.u64 	%rd209, d_halfcarry_add;
	add.s64 	%rd210, %rd209, %rd208;
	ld.const.u8 	%rs514, [%rd210];
	or.b16  	%rs515, %rs514, %rs512;
	shr.u16 	%rs516, %rs511, 4;
	cvt.u64.u16 	%rd211, %rs516;
	mov.u64 	%rd212, d_overflow_add;
	add.s64 	%rd213, %rd212, %rd211;
	ld.const.u8 	%rs517, [%rd213];
	or.b16  	%rs518, %rs515, %rs517;
	cvt.u64.u16 	%rd214, %rs502;
	and.b64  	%rd215, %rd214, 255;
	mov.u64 	%rd216, d_sz53;
	add.s64 	%rd217, %rd216, %rd215;
	ld.const.u8 	%rs519, [%rd217];
	or.b16  	%rs520, %rs518, %rs519;
	st.local.v2.u8 	[%rd2], {%rs502, %rs520};
	bra.uni 	$L__BB0_137;
$L__BB0_28:
	ld.local.u8 	%rs458, [%rd2];
	cvt.u32.u16 	%r151, %rs458;
	and.b32  	%r152, %r151, 255;
	cvt.u32.u16 	%r153, %rs6;
	and.b32  	%r154, %r153, 255;
	sub.s32 	%r155, %r152, %r154;
	shr.u16 	%rs459, %rs458, 3;
	and.b16  	%rs460, %rs459, 17;
	shr.u16 	%rs461, %rs6, 2;
	and.b16  	%rs462, %rs461, 34;
	or.b16  	%rs463, %rs460, %rs462;
	cvt.u16.u32 	%rs464, %r155;
	shr.u16 	%rs465, %rs464, 1;
	and.b16  	%rs466, %rs465, 68;
	or.b16  	%rs467, %rs463, %rs466;
	shr.u16 	%rs468, %rs464, 8;
	and.b16  	%rs469, %rs468, 1;
	and.b16  	%rs470, %rs467, 7;
	cvt.u64.u16 	%rd190, %rs470;
	mov.u64 	%rd191, d_halfcarry_sub;
	add.s64 	%rd192, %rd191, %rd190;
	ld.const.u8 	%rs471, [%rd192];
	shr.u16 	%rs472, %rs467, 4;
	cvt.u64.u16 	%rd193, %rs472;
	mov.u64 	%rd194, d_overflow_sub;
	add.s64 	%rd195, %rd194, %rd193;
	ld.const.u8 	%rs473, [%rd195];
	and.b32  	%r156, %r155, 255;
	cvt.u64.u32 	%rd196, %r156;
	mov.u64 	%rd197, d_sz53;
	add.s64 	%rd198, %rd197, %rd196;
	ld.const.u8 	%rs474, [%rd198];
	or.b16  	%rs475, %rs471, %rs473;
	or.b16  	%rs476, %rs475, %rs469;
	or.b16  	%rs477, %rs476, %rs474;
	or.b16  	%rs478, %rs477, 2;
	st.local.v2.u8 	[%rd2], {%rs464, %rs478};
	bra.uni 	$L__BB0_137;
$L__BB0_29:
	ld.local.u8 	%rs431, [%rd2];
	and.b16  	%rs432, %rs431, %rs6;
	cvt.u64.u16 	%rd177, %rs432;
	and.b64  	%rd178, %rd177, 255;
	mov.u64 	%rd179, d_sz53p;
	add.s64 	%rd180, %rd179, %rd178;
	ld.const.u8 	%rs433, [%rd180];
	or.b16  	%rs434, %rs433, 16;
	st.local.v2.u8 	[%rd2], {%rs432, %rs434};
	bra.uni 	$L__BB0_137;
$L__BB0_30:
	ld.local.u8 	%rs425, [%rd2];
	or.b16  	%rs426, %rs425, %rs6;
	cvt.u64.u16 	%rd169, %rs426;
	and.b64  	%rd170, %rd169, 255;
	mov.u64 	%rd171, d_sz53p;
	add.s64 	%rd172, %rd171, %rd170;
	ld.const.u8 	%rs427, [%rd172];
	st.local.v2.u8 	[%rd2], {%rs426, %rs427};
	bra.uni 	$L__BB0_137;
$L__BB0_31:
	setp.gt.u16 	%p6, %rs1, 126;
	@%p6 bra 	$L__BB0_33;
	and.b32  	%r137, %r4, 127;
	cvt.u64.u32 	%rd149, %r137;
	mov.u64 	%rd150, INCDEC_REG;
	add.s64 	%rd151, %rd150, %rd149;
	ld.const.u8 	%rd152, [%rd151+-120];
	add.s64 	%rd153, %rd2, %rd152;
	ld.local.u8 	%rs376, [%rd153];
	add.s16 	%rs377, %rs376, 1;
	and.b16  	%rs378, %rs377, 255;
	st.local.u8 	[%rd153], %rs377;
	ld.local.u8 	%rs379, [%rd2+1];
	and.b16  	%rs380, %rs379, 1;
	setp.eq.s16 	%p82, %rs378, 128;
	selp.b16 	%rs381, 4, 0, %p82;
	or.b16  	%rs382, %rs380, %rs381;
	and.b16  	%rs383, %rs377, 15;
	setp.eq.s16 	%p83, %rs383, 0;
	selp.b16 	%rs384, 16, 0, %p83;
	cvt.u64.u16 	%rd154, %rs377;
	and.b64  	%rd155, %rd154, 255;
	mov.u64 	%rd156, d_sz53;
	add.s64 	%rd157, %rd156, %rd155;
	ld.const.u8 	%rs385, [%rd157];
	or.b16  	%rs386, %rs382, %rs385;
	or.b16  	%rs387, %rs386, %rs384;
	st.local.u8 	[%rd2+1], %rs387;
	bra.uni 	$L__BB0_137;
$L__BB0_33:
	setp.gt.u16 	%p7, %rs1, 133;
	@%p7 bra 	$L__BB0_35;
	and.b32  	%r136, %r4, 255;
	cvt.u64.u32 	%rd140, %r136;
	mov.u64 	%rd141, INCDEC_REG;
	add.s64 	%rd142, %rd141, %rd140;
	ld.const.u8 	%rd143, [%rd142+-127];
	ld.local.u8 	%rs361, [%rd2+1];
	and.b16  	%rs362, %rs361, 1;
	add.s64 	%rd144, %rd2, %rd143;
	ld.local.u8 	%rs363, [%rd144];
	and.b16  	%rs364, %rs363, 15;
	setp.eq.s16 	%p80, %rs364, 0;
	selp.b16 	%rs365, 16, 0, %p80;
	or.b16  	%rs366, %rs362, %rs365;
	or.b16  	%rs367, %rs366, 2;
	st.local.u8 	[%rd2+1], %rs367;
	ld.local.u8 	%rs368, [%rd144];
	add.s16 	%rs369, %rs368, -1;
	and.b16  	%rs370, %rs369, 255;
	st.local.u8 	[%rd144], %rs369;
	setp.eq.s16 	%p81, %rs370, 127;
	selp.b16 	%rs371, 4, 0, %p81;
	cvt.u64.u16 	%rd145, %rs369;
	and.b64  	%rd146, %rd145, 255;
	mov.u64 	%rd147, d_sz53;
	add.s64 	%rd148, %rd147, %rd146;
	ld.const.u8 	%rs372, [%rd148];
	or.b16  	%rs373, %rs371, %rs372;
	ld.local.u8 	%rs374, [%rd2+1];
	or.b16  	%rs375, %rs373, %rs374;
	st.local.u8 	[%rd2+1], %rs375;
	bra.uni 	$L__BB0_137;
$L__BB0_35:
	setp.gt.s16 	%p8, %rs1, 138;
	@%p8 bra 	$L__BB0_45;
	setp.gt.s16 	%p15, %rs1, 135;
	@%p15 bra 	$L__BB0_40;
	setp.eq.s16 	%p19, %rs1, 134;
	@%p19 bra 	$L__BB0_57;
	setp.eq.s16 	%p20, %rs1, 135;
	@%p20 bra 	$L__BB0_39;
	bra.uni 	$L__BB0_52;
$L__BB0_39:
	ld.local.v2.u8 	{%rs147, %rs148}, [%rd2];
	and.b16  	%rs149, %rs147, 254;
	and.b16  	%rs150, %rs148, -60;
	and.b16  	%rs151, %rs147, 1;
	or.b16  	%rs152, %rs151, %rs150;
	shl.b16 	%rs153, %rs147, 7;
	shr.u16 	%rs154, %rs149, 1;
	or.b16  	%rs155, %rs153, %rs154;
	and.b16  	%rs156, %rs155, 40;
	or.b16  	%rs157, %rs152, %rs156;
	st.local.v2.u8 	[%rd2], {%rs155, %rs157};
	bra.uni 	$L__BB0_137;
$L__BB0_40:
	setp.eq.s16 	%p16, %rs1, 136;
	@%p16 bra 	$L__BB0_58;
	setp.eq.s16 	%p17, %rs1, 137;
	@%p17 bra 	$L__BB0_59;
	setp.eq.s16 	%p18, %rs1, 138;
	@%p18 bra 	$L__BB0_43;
	bra.uni 	$L__BB0_52;
$L__BB0_43:
	ld.local.v2.u8 	{%rs7, %rs82}, [%rd2];
	and.b16  	%rs83, %rs82, 1;
	and.b16  	%rs84, %rs82, 16;
	setp.eq.s16 	%p23, %rs84, 0;
	and.b16  	%rs85, %rs7, 14;
	setp.gt.u16 	%p24, %rs85, 9;
	selp.b16 	%rs86, 6, 0, %p24;
	selp.b16 	%rs87, %rs86, 6, %p23;
	setp.eq.b16 	%p25, %rs83, 1;
	setp.gt.u16 	%p26, %rs7, 153;
	or.b16  	%rs88, %rs87, 96;
	selp.b16 	%rs89, %rs88, %rs87, %p26;
	selp.b16 	%rs8, %rs88, %rs89, %p25;
	selp.b16 	%rs9, 1, %rs83, %p26;
	and.b16  	%rs90, %rs82, 2;
	setp.eq.s16 	%p28, %rs90, 0;
	@%p28 bra 	$L__BB0_60;
	cvt.u32.u16 	%r22, %rs7;
	and.b32  	%r23, %r22, 255;
	cvt.u32.u16 	%r24, %rs8;
	sub.s32 	%r25, %r23, %r24;
	shr.u16 	%rs91, %rs7, 3;
	and.b16  	%rs92, %rs91, 17;
	cvt.u16.u32 	%rs637, %r25;
	shr.u16 	%rs93, %rs637, 1;
	and.b16  	%rs94, %rs93, 68;
	or.b16  	%rs95, %rs94, %rs92;
	st.local.u8 	[%rd2], %rs637;
	shr.u16 	%rs96, %rs637, 8;
	and.b16  	%rs97, %rs96, 1;
	and.b16  	%rs98, %rs95, 5;
	cvt.u64.u16 	%rd27, %rs98;
	mov.u64 	%rd28, d_halfcarry_sub;
	add.s64 	%rd29, %rd28, %rd27;
	ld.const.u8 	%rs99, [%rd29];
	shr.u16 	%rs100, %rs95, 4;
	cvt.u64.u16 	%rd30, %rs100;
	mov.u64 	%rd31, d_overflow_sub;
	add.s64 	%rd32, %rd31, %rd30;
	and.b32  	%r26, %r25, 255;
	cvt.u64.u32 	%rd33, %r26;
	mov.u64 	%rd34, d_sz53;
	add.s64 	%rd35, %rd34, %rd33;
	ld.const.u8 	%rs101, [%rd32];
	ld.const.u8 	%rs102, [%rd35];
	or.b16  	%rs103, %rs99, %rs101;
	or.b16  	%rs104, %rs103, %rs97;
	or.b16  	%rs105, %rs104, %rs102;
	or.b16  	%rs638, %rs105, 2;
	bra.uni 	$L__BB0_61;
$L__BB0_45:
	setp.gt.s16 	%p9, %rs1, 140;
	@%p9 bra 	$L__BB0_49;
	setp.eq.s16 	%p13, %rs1, 139;
	@%p13 bra 	$L__BB0_62;
	setp.eq.s16 	%p14, %rs1, 140;
	@%p14 bra 	$L__BB0_48;
	bra.uni 	$L__BB0_52;
$L__BB0_48:
	ld.local.v2.u8 	{%rs69, %rs70}, [%rd2];
	and.b16  	%rs71, %rs70, 196;
	and.b16  	%rs72, %rs69, 40;
	or.b16  	%rs73, %rs71, %rs72;
	or.b16  	%rs74, %rs73, 1;
	st.local.u8 	[%rd2+1], %rs74;
	bra.uni 	$L__BB0_137;
$L__BB0_49:
	setp.eq.s16 	%p10, %rs1, 141;
	@%p10 bra 	$L__BB0_63;
	setp.eq.s16 	%p11, %rs1, 142;
	@%p11 bra 	$L__BB0_66;
	setp.eq.s16 	%p12, %rs1, 143;
	@%p12 bra 	$L__BB0_137;
$L__BB0_52:
	add.s16 	%rs167, %rs1, -144;
	setp.gt.u16 	%p30, %rs167, 48;
	@%p30 bra 	$L__BB0_79;
	and.b32  	%r128, %r4, 65535;
	add.s32 	%r129, %r128, -144;
	mul.hi.s32 	%r130, %r129, -1840700269;
	add.s32 	%r131, %r130, %r129;
	shr.u32 	%r132, %r131, 31;
	shr.s32 	%r133, %r131, 2;
	add.s32 	%r127, %r133, %r132;
	mul.lo.s32 	%r134, %r127, 7;
	sub.s32 	%r135, %r129, %r134;
	cvt.s64.s32 	%rd90, %r135;
	mov.u64 	%rd91, CB_REG;
	add.s64 	%rd92, %rd91, %rd90;
	ld.const.u8 	%rs17, [%rd92];
	setp.gt.s32 	%p71, %r127, 2;
	@%p71 bra 	$L__BB0_69;
	setp.eq.s32 	%p77, %r127, 0;
	@%p77 bra 	$L__BB0_76;
	setp.eq.s32 	%p78, %r127, 1;
	@%p78 bra 	$L__BB0_56;
	bra.uni 	$L__BB0_67;
$L__BB0_56:
	cvt.u64.u16 	%rd126, %rs17;
	and.b64  	%rd127, %rd126, 255;
	add.s64 	%rd128, %rd2, %rd127;
	ld.local.u8 	%rs347, [%rd128];
	and.b16  	%rs348, %rs347, 1;
	shr.u16 	%rs349, %rs347, 1;
	shl.b16 	%rs350, %rs347, 7;
	or.b16  	%rs351, %rs350, %rs349;
	cvt.u64.u16 	%rd129, %rs351;
	and.b64  	%rd130, %rd129, 255;
	mov.u64 	%rd131, d_sz53p;
	add.s64 	%rd132, %rd131, %rd130;
	ld.const.u8 	%rs352, [%rd132];
	or.b16  	%rs353, %rs352, %rs348;
	st.local.u8 	[%rd2+1], %rs353;
	st.local.u8 	[%rd128], %rs351;
	bra.uni 	$L__BB0_137;
$L__BB0_57:
	ld.local.v2.u8 	{%rs158, %rs159}, [%rd2];
	and.b16  	%rs160, %rs158, 128;
	shl.b16 	%rs161, %rs158, 1;
	shr.u16 	%rs162, %rs160, 7;
	or.b16  	%rs163, %rs161, %rs162;
	and.b16  	%rs164, %rs159, -60;
	and.b16  	%rs165, %rs163, 41;
	or.b16  	%rs166, %rs164, %rs165;
	st.local.v2.u8 	[%rd2], {%rs163, %rs166};
	bra.uni 	$L__BB0_137;
$L__BB0_58:
	ld.local.v2.u8 	{%rs136, %rs137}, [%rd2];
	and.b16  	%rs138, %rs136, 128;
	shl.b16 	%rs139, %rs136, 1;
	and.b16  	%rs140, %rs137, 1;
	or.b16  	%rs141, %rs140, %rs139;
	and.b16  	%rs142, %rs137, -60;
	shr.u16 	%rs143, %rs138, 7;
	or.b16  	%rs144, %rs139, %rs143;
	and.b16  	%rs145, %rs144, 41;
	or.b16  	%rs146, %rs145, %rs142;
	st.local.v2.u8 	[%rd2], {%rs141, %rs146};
	bra.uni 	$L__BB0_137;
$L__BB0_59:
	ld.local.v2.u8 	{%rs125, %rs126}, [%rd2];
	shl.b16 	%rs127, %rs126, 7;
	shr.u16 	%rs128, %rs125, 1;
	and.b16  	%rs129, %rs128, 127;
	or.b16  	%rs130, %rs127, %rs129;
	and.b16  	%rs131, %rs126, -60;
	and.b16  	%rs132, %rs130, 40;
	and.b16  	%rs133, %rs125, 1;
	or.b16  	%rs134, %rs131, %rs133;
	or.b16  	%rs135, %rs134, %rs132;
	st.local.v2.u8 	[%rd2], {%rs130, %rs135};
	bra.uni 	$L__BB0_137;
$L__BB0_60:
	and.b16  	%rs106, %rs7, 255;
	add.s16 	%rs637, %rs106, %rs8;
	and.b16  	%rs107, %rs637, 255;
	setp.ne.s16 	%p29, %rs107, %rs637;
	shr.u16 	%rs108, %rs7, 3;
	and.b16  	%rs109, %rs108, 17;
	shr.u16 	%rs110, %rs637, 1;
	and.b16  	%rs111, %rs110, 68;
	or.b16  	%rs112, %rs111, %rs109;
	st.local.u8 	[%rd2], %rs637;
	selp.u16 	%rs113, 1, 0, %p29;
	and.b16  	%rs114, %rs112, 5;
	cvt.u64.u16 	%rd36, %rs114;
	mov.u64 	%rd37, d_halfcarry_add;
	add.s64 	%rd38, %rd37, %rd36;
	shr.u16 	%rs115, %rs112, 4;
	cvt.u64.u16 	%rd39, %rs115;
	mov.u64 	%rd40, d_overflow_add;
	add.s64 	%rd41, %rd40, %rd39;
	cvt.u64.u16 	%rd42, %rs637;
	and.b64  	%rd43, %rd42, 255;
	mov.u64 	%rd44, d_sz53;
	add.s64 	%rd45, %rd44, %rd43;
	ld.const.u8 	%rs116, [%rd45];
	ld.const.u8 	%rs117, [%rd38];
	ld.const.u8 	%rs118, [%rd41];
	or.b16  	%rs119, %rs116, %rs113;
	or.b16  	%rs120, %rs119, %rs117;
	or.b16  	%rs638, %rs120, %rs118;
$L__BB0_61:
	and.b16  	%rs121, %rs638, 250;
	or.b16  	%rs122, %rs121, %rs9;
	cvt.u64.u16 	%rd46, %rs637;
	and.b64  	%rd47, %rd46, 255;
	mov.u64 	%rd48, d_parity;
	add.s64 	%rd49, %rd48, %rd47;
	ld.const.u8 	%rs123, [%rd49];
	or.b16  	%rs124, %rs122, %rs123;
	st.local.u8 	[%rd2+1], %rs124;
	bra.uni 	$L__BB0_137;
$L__BB0_62:
	ld.local.v2.u8 	{%rs75, %rs76}, [%rd2];
	not.b16 	%rs77, %rs75;
	and.b16  	%rs78, %rs76, -59;
	and.b16  	%rs79, %rs77, 40;
	or.b16  	%rs80, %rs79, %rs78;
	or.b16  	%rs81, %rs80, 18;
	st.local.v2.u8 	[%rd2], {%rs77, %rs81};
	bra.uni 	$L__BB0_137;
$L__BB0_63:
	ld.local.v2.u8 	{%rs62, %rs63}, [%rd2];
	and.b16  	%rs64, %rs63, -60;
	and.b16  	%rs65, %rs62, 40;
	or.b16  	%rs16, %rs65, %rs64;
	and.b16  	%rs66, %rs63, 1;
	setp.eq.b16 	%p21, %rs66, 1;
	not.pred 	%p22, %p21;
	@%p22 bra 	$L__BB0_65;
	or.b16  	%rs67, %rs16, 16;
	st.local.u8 	[%rd2+1], %rs67;
	bra.uni 	$L__BB0_137;
$L__BB0_65:
	or.b16  	%rs68, %rs16, 1;
	st.local.u8 	[%rd2+1], %rs68;
	bra.uni 	$L__BB0_137;
$L__BB0_66:
	ld.local.u8 	%rs45, [%rd2];
	cvt.u32.u16 	%r18, %rs45;
	and.b32  	%r19, %r18, 255;
	neg.s32 	%r20, %r19;
	shr.u16 	%rs46, %rs45, 2;
	and.b16  	%rs47, %rs46, 34;
	cvt.u16.u32 	%rs48, %r20;
	shr.u16 	%rs49, %rs48, 1;
	and.b16  	%rs50, %rs49, 68;
	or.b16  	%rs51, %rs50, %rs47;
	shr.u16 	%rs52, %rs48, 15;
	and.b16  	%rs53, %rs51, 6;
	cvt.u64.u16 	%rd18, %rs53;
	mov.u64 	%rd19, d_halfcarry_sub;
	add.s64 	%rd20, %rd19, %rd18;
	ld.const.u8 	%rs54, [%rd20];
	shr.u16 	%rs55, %rs51, 4;
	cvt.u64.u16 	%rd21, %rs55;
	mov.u64 	%rd22, d_overflow_sub;
	add.s64 	%rd23, %rd22, %rd21;
	ld.const.u8 	%rs56, [%rd23];
	and.b32  	%r21, %r20, 255;
	cvt.u64.u32 	%rd24, %r21;
	mov.u64 	%rd25, d_sz53;
	add.s64 	%rd26, %rd25, %rd24;
	ld.const.u8 	%rs57, [%rd26];
	or.b16  	%rs58, %rs54, %rs52;
	or.b16  	%rs59, %rs58, %rs56;
	or.b16  	%rs60, %rs59, %rs57;
	or.b16  	%rs61, %rs60, 2;
	st.local.v2.u8 	[%rd2], {%rs48, %rs61};
	bra.uni 	$L__BB0_137;
$L__BB0_67:
	setp.eq.s32 	%p79, %r127, 2;
	@%p79 bra 	$L__BB0_68;
	bra.uni 	$L__BB0_137;
$L__BB0_68:
	cvt.u64.u16 	%rd119, %rs17;
	and.b64  	%rd120, %rd119, 255;
	add.s64 	%rd121, %rd2, %rd120;
	ld.local.u8 	%rs339, [%rd121];
	shl.b16 	%rs340, %rs339, 1;
	ld.local.u8 	%rs341, [%rd2+1];
	and.b16  	%rs342, %rs341, 1;
	or.b16  	%rs343, %rs342, %rs340;
	shr.u16 	%rs344, %rs339, 7;
	cvt.u64.u16 	%rd122, %rs343;
	and.b64  	%rd123, %rd122, 255;
	mov.u64 	%rd124, d_sz53p;
	add.s64 	%rd125, %rd124, %rd123;
	ld.const.u8 	%rs345, [%rd125];
	or.b16  	%rs346, %rs345, %rs344;
	st.local.u8 	[%rd2+1], %rs346;
	st.local.u8 	[%rd121], %rs343;
	bra.uni 	$L__BB0_137;
$L__BB0_69:
	setp.gt.s32 	%p72, %r127, 4;
	@%p72 bra 	$L__BB0_73;
	setp.eq.s32 	%p75, %r127, 3;
	@%p75 bra 	$L__BB0_77;
	setp.eq.s32 	%p76, %r127, 4;
	@%p76 bra 	$L__BB0_72;
	bra.uni 	$L__BB0_137;
$L__BB0_72:
	cvt.u64.u16 	%rd105, %rs17;
	and.b64  	%rd106, %rd105, 255;
	add.s64 	%rd107, %rd2, %rd106;
	ld.local.u8 	%rs326, [%rd107];
	shr.u16 	%rs327, %rs326, 7;
	shl.b16 	%rs328, %rs326, 1;
	cvt.u64.u16 	%rd108, %rs328;
	and.b64  	%rd109, %rd108, 254;
	mov.u64 	%rd110, d_sz53p;
	add.s64 	%rd111, %rd110, %rd109;
	ld.const.u8 	%rs329, [%rd111];
	or.b16  	%rs330, %rs329, %rs327;
	st.local.u8 	[%rd2+1], %rs330;
	st.local.u8 	[%rd107], %rs328;
	bra.uni 	$L__BB0_137;
$L__BB0_73:
	setp.eq.s32 	%p73, %r127, 5;
	@%p73 bra 	$L__BB0_78;
	setp.eq.s32 	%p74, %r127, 6;
	@%p74 bra 	$L__BB0_75;
	bra.uni 	$L__BB0_137;
$L__BB0_75:
	cvt.u64.u16 	%rd93, %rs17;
	and.b64  	%rd94, %rd93, 255;
	add.s64 	%rd95, %rd2, %rd94;
	ld.local.u8 	%rs314, [%rd95];
	and.b16  	%rs315, %rs314, 1;
	shr.u16 	%rs316, %rs314, 1;
	cvt.u64.u16 	%rd96, %rs316;
	mov.u64 	%rd97, d_sz53p;
	add.s64 	%rd98, %rd97, %rd96;
	ld.const.u8 	%rs317, [%rd98];
	or.b16  	%rs318, %rs317, %rs315;
	st.local.u8 	[%rd2+1], %rs318;
	st.local.u8 	[%rd95], %rs316;
	bra.uni 	$L__BB0_137;
$L__BB0_76:
	cvt.u64.u16 	%rd133, %rs17;
	and.b64  	%rd134, %rd133, 255;
	add.s64 	%rd135, %rd2, %rd134;
	ld.local.u8 	%rs354, [%rd135];
	shr.u16 	%rs355, %rs354, 7;
	shl.b16 	%rs356, %rs354, 1;
	or.b16  	%rs357, %rs356, %rs355;
	and.b16  	%rs358, %rs357, 1;
	cvt.u64.u16 	%rd136, %rs357;
	and.b64  	%rd137, %rd136, 255;
	mov.u64 	%rd138, d_sz53p;
	add.s64 	%rd139, %rd138, %rd137;
	ld.const.u8 	%rs359, [%rd139];
	or.b16  	%rs360, %rs358, %rs359;
	st.local.u8 	[%rd2+1], %rs360;
	st.local.u8 	[%rd135], %rs357;
	bra.uni 	$L__BB0_137;
$L__BB0_77:
	cvt.u64.u16 	%rd112, %rs17;
	and.b64  	%rd113, %rd112, 255;
	add.s64 	%rd114, %rd2, %rd113;
	ld.local.u8 	%rs331, [%rd114];
	ld.local.u8 	%rs332, [%rd2+1];
	shr.u16 	%rs333, %rs331, 1;
	shl.b16 	%rs334, %rs332, 7;
	or.b16  	%rs335, %rs334, %rs333;
	and.b16  	%rs336, %rs331, 1;
	cvt.u64.u16 	%rd115, %rs335;
	and.b64  	%rd116, %rd115, 255;
	mov.u64 	%rd117, d_sz53p;
	add.s64 	%rd118, %rd117, %rd116;
	ld.const.u8 	%rs337, [%rd118];
	or.b16  	%rs338, %rs337, %rs336;
	st.local.u8 	[%rd2+1], %rs338;
	st.local.u8 	[%rd114], %rs335;
	bra.uni 	$L__BB0_137;
$L__BB0_78:
	cvt.u64.u16 	%rd99, %rs17;
	and.b64  	%rd100, %rd99, 255;
	add.s64 	%rd101, %rd2, %rd100;
	ld.local.u8 	%rs319, [%rd101];
	and.b16  	%rs320, %rs319, 1;
	and.b16  	%rs321, %rs319, 128;
	shr.u16 	%rs322, %rs319, 1;
	or.b16  	%rs323, %rs321, %rs322;
	cvt.u64.u16 	%rd102, %rs323;
	mov.u64 	%rd103, d_sz53p;
	add.s64 	%rd104, %rd103, %rd102;
	ld.const.u8 	%rs324, [%rd104];
	or.b16  	%rs325, %rs320, %rs324;
	st.local.u8 	[%rd2+1], %rs325;
	st.local.u8 	[%rd101], %rs323;
	bra.uni 	$L__BB0_137;
$L__BB0_79:
	setp.ne.s16 	%p31, %rs1, 193;
	@%p31 bra 	$L__BB0_81;
	ld.local.u8 	%rs308, [%rd2];
	shr.u16 	%rs309, %rs308, 7;
	shl.b16 	%rs310, %rs308, 1;
	or.b16  	%rs311, %rs310, 1;
	cvt.u64.u16 	%rd86, %rs310;
	and.b64  	%rd87, %rd86, 254;
	mov.u64 	%rd88, d_sz53p;
	add.s64 	%rd89, %rd88, %rd87;
	ld.const.u8 	%rs312, [%rd89+1];
	or.b16  	%rs313, %rs312, %rs309;
	st.local.v2.u8 	[%rd2], {%rs311, %rs313};
	bra.uni 	$L__BB0_137;
$L__BB0_81:
	add.s16 	%rs168, %rs1, -194;
	setp.gt.u16 	%p32, %rs168, 5;
	@%p32 bra 	$L__BB0_83;
	and.b32  	%r126, %r4, 65535;
	cvt.u64.u32 	%rd77, %r126;
	mov.u64 	%rd78, CB_REG;
	add.s64 	%rd79, %rd78, %rd77;
	ld.const.u8 	%rd80, [%rd79+-193];
	add.s64 	%rd81, %rd2, %rd80;
	ld.local.u8 	%rs302, [%rd81];
	shr.u16 	%rs303, %rs302, 7;
	shl.b16 	%rs304, %rs302, 1;
	or.b16  	%rs305, %rs304, 1;
	cvt.u64.u16 	%rd82, %rs304;
	and.b64  	%rd83, %rd82, 254;
	mov.u64 	%rd84, d_sz53p;
	add.s64 	%rd85, %rd84, %rd83;
	ld.const.u8 	%rs306, [%rd85+1];
	or.b16  	%rs307, %rs306, %rs303;
	st.local.u8 	[%rd2+1], %rs307;
	st.local.u8 	[%rd81], %rs305;
	bra.uni 	$L__BB0_137;
$L__BB0_83:
	add.s16 	%rs169, %rs1, -200;
	setp.gt.u16 	%p33, %rs169, 55;
	@%p33 bra 	$L__BB0_86;
	and.b32  	%r113, %r4, 65535;
	add.s32 	%r114, %r113, -200;
	mul.hi.s32 	%r115, %r114, -1840700269;
	add.s32 	%r116, %r115, %r114;
	shr.u32 	%r117, %r116, 31;
	shr.s32 	%r118, %r116, 2;
	add.s32 	%r119, %r118, %r117;
	mul.lo.s32 	%r120, %r119, 7;
	sub.s32 	%r121, %r114, %r120;
	cvt.s64.s32 	%rd72, %r121;
	mov.u64 	%rd73, CB_REG;
	add.s64 	%rd74, %rd73, %rd72;
	ld.const.u8 	%rd75, [%rd74];
	add.s64 	%rd76, %rd2, %rd75;
	ld.local.u8 	%rs294, [%rd76];
	ld.local.u8 	%rs295, [%rd2+1];
	and.b16  	%rs296, %rs295, 1;
	and.b16  	%rs297, %rs294, 40;
	or.b16  	%rs298, %rs297, %rs296;
	cvt.u32.u16 	%r122, %rs294;
	shr.u32 	%r123, %r122, %r119;
	and.b32  	%r124, %r123, 1;
	setp.eq.b32 	%p67, %r124, 1;
	selp.b16 	%rs299, 16, 84, %p67;
	or.b16  	%rs18, %rs298, %rs299;
	st.local.u8 	[%rd2+1], %rs18;
	add.s32 	%r125, %r113, -249;
	setp.gt.u32 	%p68, %r125, 6;
	and.b16  	%rs300, %rs294, 128;
	setp.eq.s16 	%p69, %rs300, 0;
	or.pred  	%p70, %p68, %p69;
	@%p70 bra 	$L__BB0_137;
	or.b16  	%rs301, %rs18, 128;
	st.local.u8 	[%rd2+1], %rs301;
	bra.uni 	$L__BB0_137;
$L__BB0_86:
	add.s16 	%rs170, %rs1, -256;
	setp.gt.u16 	%p34, %rs170, 55;
	@%p34 bra 	$L__BB0_88;
	and.b32  	%r102, %r4, 65535;
	add.s32 	%r103, %r102, -256;
	mul.hi.u32 	%r104, %r103, 613566757;
	sub.s32 	%r105, %r103, %r104;
	shr.u32 	%r106, %r105, 1;
	add.s32 	%r107, %r106, %r104;
	shr.u32 	%r108, %r107, 2;
	mul.lo.s32 	%r109, %r108, 7;
	sub.s32 	%r110, %r103, %r109;
	cvt.u64.u32 	%rd67, %r110;
	mov.u64 	%rd68, CB_REG;
	add.s64 	%rd69, %rd68, %rd67;
	ld.const.u8 	%rd70, [%rd69];
	mov.b32 	%r111, 1;
	shl.b32 	%r112, %r111, %r108;
	add.s64 	%rd71, %rd2, %rd70;
	ld.local.u8 	%rs290, [%rd71];
	cvt.u16.u32 	%rs291, %r112;
	not.b16 	%rs292, %rs291;
	and.b16  	%rs293, %rs290, %rs292;
	st.local.u8 	[%rd71], %rs293;
	bra.uni 	$L__BB0_137;
$L__BB0_88:
	add.s16 	%rs171, %rs1, -312;
	setp.gt.u16 	%p35, %rs171, 55;
	@%p35 bra 	$L__BB0_90;
	and.b32  	%r91, %r4, 65535;
	add.s32 	%r92, %r91, -312;
	mul.hi.s32 	%r93, %r92, -1840700269;
	add.s32 	%r94, %r93, %r92;
	shr.u32 	%r95, %r94, 31;
	shr.s32 	%r96, %r94, 2;
	add.s32 	%r97, %r96, %r95;
	mul.lo.s32 	%r98, %r97, 7;
	sub.s32 	%r99, %r92, %r98;
	cvt.s64.s32 	%rd62, %r99;
	mov.u64 	%rd63, CB_REG;
	add.s64 	%rd64, %rd63, %rd62;
	ld.const.u8 	%rd65, [%rd64];
	mov.b32 	%r100, 1;
	shl.b32 	%r101, %r100, %r97;
	add.s64 	%rd66, %rd2, %rd65;
	ld.local.u8 	%rs287, [%rd66];
	cvt.u16.u32 	%rs288, %r101;
	or.b16  	%rs289, %rs287, %rs288;
	st.local.u8 	[%rd66], %rs289;
	bra.uni 	$L__BB0_137;
$L__BB0_90:
	and.b16  	%rs172, %rs1, -8;
	setp.ne.s16 	%p36, %rs172, 368;
	@%p36 bra 	$L__BB0_98;
	and.b32  	%r72, %r4, 3;
	setp.gt.s32 	%p60, %r72, 1;
	@%p60 bra 	$L__BB0_96;
	setp.eq.s32 	%p62, %r72, 0;
	@%p62 bra 	$L__BB0_93;
	bra.uni 	$L__BB0_94;
$L__BB0_93:
	setp.gt.u16 	%p66, %rs1, 371;
	ld.local.v2.u8 	{%rs283, %rs284}, [%rd2+2];
	mul.wide.u16 	%r85, %rs283, 256;
	cvt.u32.u16 	%r86, %rs284;
	or.b32  	%r87, %r85, %r86;
	selp.b32 	%r88, 65535, 1, %p66;
	add.s32 	%r89, %r87, %r88;
	shr.u32 	%r90, %r89, 8;
	cvt.u16.u32 	%rs285, %r90;
	cvt.u16.u32 	%rs286, %r89;
	st.local.v2.u8 	[%rd2+2], {%rs285, %rs286};
	bra.uni 	$L__BB0_137;
$L__BB0_94:
	setp.gt.u16 	%p65, %rs1, 371;
	ld.local.v2.u8 	{%rs279, %rs280}, [%rd2+4];
	mul.wide.u16 	%r79, %rs279, 256;
	cvt.u32.u16 	%r80, %rs280;
	or.b32  	%r81, %r79, %r80;
	selp.b32 	%r82, 65535, 1, %p65;
	add.s32 	%r83, %r81, %r82;
	shr.u32 	%r84, %r83, 8;
	cvt.u16.u32 	%rs281, %r84;
	cvt.u16.u32 	%rs282, %r83;
	st.local.v2.u8 	[%rd2+4], {%rs281, %rs282};
	bra.uni 	$L__BB0_137;
$L__BB0_95:
	setp.gt.u16 	%p64, %rs1, 371;
	ld.local.v2.u8 	{%rs275, %rs276}, [%rd2+6];
	mul.wide.u16 	%r73, %rs275, 256;
	cvt.u32.u16 	%r74, %rs276;
	or.b32  	%r75, %r73, %r74;
	selp.b32 	%r76, 65535, 1, %p64;
	add.s32 	%r77, %r75, %r76;
	shr.u32 	%r78, %r77, 8;
	cvt.u16.u32 	%rs277, %r78;
	cvt.u16.u32 	%rs278, %r77;
	st.local.v2.u8 	[%rd2+6], {%rs277, %rs278};
	bra.uni 	$L__BB0_137;
$L__BB0_96:
	setp.eq.s32 	%p61, %r72, 2;
	@%p61 bra 	$L__BB0_95;
	setp.gt.u16 	%p63, %rs1, 371;
	ld.local.u16 	%rs272, [%rd2+8];
	selp.b16 	%rs273, -1, 1, %p63;
	add.s16 	%rs274, %rs272, %rs273;
	st.local.u16 	[%rd2+8], %rs274;
	bra.uni 	$L__BB0_137;
$L__BB0_98:
	and.b16  	%rs173, %rs1, -4;
	setp.ne.s16 	%p37, %rs173, 376;
	@%p37 bra 	$L__BB0_107;
	setp.gt.s16 	%p55, %rs1, 377;
	@%p55 bra 	$L__BB0_104;
	setp.eq.s16 	%p57, %rs1, 376;
	@%p57 bra 	$L__BB0_101;
	bra.uni 	$L__BB0_102;
$L__BB0_101:
	ld.local.v2.u8 	{%rs253, %rs254}, [%rd2+2];
	shl.b16 	%rs255, %rs253, 8;
	or.b16  	%rs639, %rs255, %rs254;
	bra.uni 	$L__BB0_106;
$L__BB0_102:
	ld.local.v2.u8 	{%rs250, %rs251}, [%rd2+4];
	shl.b16 	%rs252, %rs250, 8;
	or.b16  	%rs639, %rs252, %rs251;
	bra.uni 	$L__BB0_106;
$L__BB0_103:
	ld.local.v2.u8 	{%rs247, %rs248}, [%rd2+6];
	shl.b16 	%rs249, %rs247, 8;
	or.b16  	%rs639, %rs249, %rs248;
	bra.uni 	$L__BB0_106;
$L__BB0_104:
	setp.eq.s16 	%p56, %rs1, 378;
	@%p56 bra 	$L__BB0_103;
	ld.local.u16 	%rs639, [%rd2+8];
$L__BB0_106:
	ld.local.v2.u8 	{%rs256, %rs257}, [%rd2+6];
	mul.wide.u16 	%r66, %rs256, 256;
	cvt.u32.u16 	%r67, %rs257;
	or.b32  	%r68, %r66, %r67;
	cvt.u32.u16 	%r69, %rs639;
	add.s32 	%r70, %r68, %r69;
	and.b16  	%rs258, %rs639, 4095;
	cvt.u16.u32 	%rs259, %r68;
	and.b16  	%rs260, %rs259, 4095;
	add.s16 	%rs261, %rs260, %rs258;
	ld.local.u8 	%rs262, [%rd2+1];
	and.b16  	%rs263, %rs262, 196;
	setp.lt.u16 	%p58, %rs261, 4096;
	selp.b16 	%rs264, 0, 16, %p58;
	setp.gt.u32 	%p59, %r70, 65535;
	selp.u16 	%rs265, 1, 0, %p59;
	shr.u32 	%r71, %r70, 8;
	cvt.u16.u32 	%rs266, %r71;
	and.b16  	%rs267, %rs266, 40;
	or.b16  	%rs268, %rs263, %rs265;
	or.b16  	%rs269, %rs268, %rs267;
	or.b16  	%rs270, %rs269, %rs264;
	st.local.u8 	[%rd2+1], %rs270;
	cvt.u16.u32 	%rs271, %r70;
	st.local.v2.u8 	[%rd2+6], {%rs266, %rs271};
	bra.uni 	$L__BB0_137;
$L__BB0_107:
	setp.eq.s16 	%p38, %rs1, 381;
	@%p38 bra 	$L__BB0_110;
	setp.ne.s16 	%p39, %rs1, 380;
	@%p39 bra 	$L__BB0_111;
	ld.local.v2.u8 	{%rs178, %rs179}, [%rd2+4];
	ld.local.v2.u8 	{%rs180, %rs181}, [%rd2+6];
	st.local.v2.u8 	[%rd2+4], {%rs180, %rs181};
	st.local.v2.u8 	[%rd2+6], {%rs178, %rs179};
	bra.uni 	$L__BB0_137;
$L__BB0_110:
	ld.local.v2.u8 	{%rs174, %rs175}, [%rd2+6];
	shl.b16 	%rs176, %rs174, 8;
	or.b16  	%rs177, %rs176, %rs175;
	st.local.u16 	[%rd2+8], %rs177;
	bra.uni 	$L__BB0_137;
$L__BB0_111:
	add.s16 	%rs182, %rs1, -382;
	setp.gt.u16 	%p40, %rs182, 3;
	@%p40 bra 	$L__BB0_119;
	setp.gt.s16 	%p52, %rs1, 383;
	@%p52 bra 	$L__BB0_117;
	setp.eq.s16 	%p54, %rs1, 382;
	@%p54 bra 	$L__BB0_114;
	bra.uni 	$L__BB0_115;
$L__BB0_114:
	shr.u32 	%r65, %r4, 24;
	cvt.u16.u32 	%rs245, %r65;
	cvt.u16.u32 	%rs246, %r5;
	st.local.v2.u8 	[%rd2+2], {%rs245, %rs246};
	bra.uni 	$L__BB0_137;
$L__BB0_115:
	shr.u32 	%r64, %r4, 24;
	cvt.u16.u32 	%rs243, %r64;
	cvt.u16.u32 	%rs244, %r5;
	st.local.v2.u8 	[%rd2+4], {%rs243, %rs244};
	bra.uni 	$L__BB0_137;
$L__BB0_116:
	shr.u32 	%r63, %r4, 24;
	cvt.u16.u32 	%rs241, %r63;
	cvt.u16.u32 	%rs242, %r5;
	st.local.v2.u8 	[%rd2+6], {%rs241, %rs242};
	bra.uni 	$L__BB0_137;
$L__BB0_117:
	setp.eq.s16 	%p53, %rs1, 384;
	@%p53 bra 	$L__BB0_116;
	st.local.u16 	[%rd2+8], %r5;
	bra.uni 	$L__BB0_137;
$L__BB0_119:
	add.s16 	%rs183, %rs1, -386;
	setp.gt.u16 	%p41, %rs183, 3;
	@%p41 bra 	$L__BB0_128;
	setp.gt.s16 	%p47, %rs1, 387;
	@%p47 bra 	$L__BB0_125;
	setp.eq.s16 	%p49, %rs1, 386;
	@%p49 bra 	$L__BB0_122;
	bra.uni 	$L__BB0_123;
$L__BB0_122:
	ld.local.v2.u8 	{%rs220, %rs221}, [%rd2+2];
	shl.b16 	%rs222, %rs220, 8;
	or.b16  	%rs640, %rs222, %rs221;
	bra.uni 	$L__BB0_127;
$L__BB0_123:
	ld.local.v2.u8 	{%rs217, %rs218}, [%rd2+4];
	shl.b16 	%rs219, %rs217, 8;
	or.b16  	%rs640, %rs219, %rs218;
	bra.uni 	$L__BB0_127;
$L__BB0_124:
	ld.local.v2.u8 	{%rs214, %rs215}, [%rd2+6];
	shl.b16 	%rs216, %rs214, 8;
	or.b16  	%rs640, %rs216, %rs215;
	bra.uni 	$L__BB0_127;
$L__BB0_125:
	setp.eq.s16 	%p48, %rs1, 388;
	@%p48 bra 	$L__BB0_124;
	ld.local.u16 	%rs640, [%rd2+8];
$L__BB0_127:
	ld.local.v2.u8 	{%rs223, %rs224}, [%rd2+6];
	shr.u16 	%rs225, %rs223, 3;
	mul.wide.u16 	%r45, %rs223, 256;
	cvt.u32.u16 	%r46, %rs224;
	or.b32  	%r47, %r45, %r46;
	ld.local.u8 	%r48, [%rd2+1];
	and.b32  	%r49, %r48, 1;
	cvt.u32.u16 	%r50, %rs640;
	add.s32 	%r51, %r47, %r50;
	add.s32 	%r52, %r51, %r49;
	cvt.u32.u16 	%r53, %rs225;
	and.b32  	%r54, %r53, 17;
	shr.u16 	%rs226, %rs640, 10;
	and.b16  	%rs227, %rs226, 34;
	cvt.u32.u16 	%r55, %rs227;
	or.b32  	%r56, %r54, %r55;
	shr.u32 	%r57, %r52, 9;
	and.b32  	%r58, %r57, 68;
	or.b32  	%r59, %r56, %r58;
	shr.u32 	%r60, %r52, 8;
	cvt.u16.u32 	%rs228, %r60;
	cvt.u16.u32 	%rs229, %r52;
	st.local.v2.u8 	[%rd2+6], {%rs228, %rs229};
	setp.gt.u32 	%p50, %r52, 65535;
	selp.u16 	%rs230, 1, 0, %p50;
	shr.u32 	%r61, %r59, 4;
	cvt.u64.u32 	%rd56, %r61;
	mov.u64 	%rd57, d_overflow_add;
	add.s64 	%rd58, %rd57, %rd56;
	ld.const.u8 	%rs231, [%rd58];
	or.b16  	%rs232, %rs231, %rs230;
	and.b16  	%rs233, %rs228, 168;
	or.b16  	%rs234, %rs232, %rs233;
	and.b32  	%r62, %r59, 7;
	cvt.u64.u32 	%rd59, %r62;
	mov.u64 	%rd60, d_halfcarry_add;
	add.s64 	%rd61, %rd60, %rd59;
	ld.const.u8 	%rs235, [%rd61];
	or.b16  	%rs236, %rs234, %rs235;
	or.b16  	%rs237, %rs229, %rs228;
	and.b16  	%rs238, %rs237, 255;
	setp.eq.s16 	%p51, %rs238, 0;
	selp.b16 	%rs239, 64, 0, %p51;
	or.b16  	%rs240, %rs236, %rs239;
	st.local.u8 	[%rd2+1], %rs240;
	bra.uni 	$L__BB0_137;
$L__BB0_128:
	add.s16 	%rs184, %rs1, -390;
	setp.gt.u16 	%p42, %rs184, 3;
	@%p42 bra 	$L__BB0_137;
	setp.gt.s16 	%p43, %rs1, 391;
	@%p43 bra 	$L__BB0_134;
	setp.eq.s16 	%p45, %rs1, 390;
	@%p45 bra 	$L__BB0_131;
	bra.uni 	$L__BB0_132;
$L__BB0_131:
	ld.local.v2.u8 	{%rs191, %rs192}, [%rd2+2];
	shl.b16 	%rs193, %rs191, 8;
	or.b16  	%rs641, %rs193, %rs192;
	bra.uni 	$L__BB0_136;
$L__BB0_132:
	ld.local.v2.u8 	{%rs188, %rs189}, [%rd2+4];
	shl.b16 	%rs190, %rs188, 8;
	or.b16  	%rs641, %rs190, %rs189;
	bra.uni 	$L__BB0_136;
$L__BB0_133:
	ld.local.v2.u8 	{%rs185, %rs186}, [%rd2+6];
	shl.b16 	%rs187, %rs185, 8;
	or.b16  	%rs641, %rs187, %rs186;
	bra.uni 	$L__BB0_136;
$L__BB0_134:
	setp.eq.s16 	%p44, %rs1, 392;
	@%p44 bra 	$L__BB0_133;
	ld.local.u16 	%rs641, [%rd2+8];
$L__BB0_136:
	ld.local.v2.u8 	{%rs194, %rs195}, [%rd2+6];
	shr.u16 	%rs196, %rs194, 3;
	mul.wide.u16 	%r27, %rs194, 256;
	cvt.u32.u16 	%r28, %rs195;
	or.b32  	%r29, %r27, %r28;
	ld.local.u8 	%r30, [%rd2+1];
	and.b32  	%r31, %r30, 1;
	cvt.u32.u16 	%r32, %rs641;
	add.s32 	%r33, %r32, %r31;
	sub.s32 	%r34, %r29, %r33;
	cvt.u32.u16 	%r35, %rs196;
	and.b32  	%r36, %r35, 17;
	shr.u16 	%rs197, %rs641, 10;
	and.b16  	%rs198, %rs197, 34;
	cvt.u32.u16 	%r37, %rs198;
	or.b32  	%r38, %r36, %r37;
	shr.u32 	%r39, %r34, 9;
	and.b32  	%r40, %r39, 68;
	or.b32  	%r41, %r38, %r40;
	shr.u32 	%r42, %r34, 8;
	cvt.u16.u32 	%rs199, %r42;
	cvt.u16.u32 	%rs200, %r34;
	st.local.v2.u8 	[%rd2+6], {%rs199, %rs200};
	{ .reg .b16 tmp; mov.b32 {tmp, %rs201}, %r34; }
	and.b16  	%rs202, %rs201, 1;
	shr.u32 	%r43, %r41, 4;
	cvt.u64.u32 	%rd50, %r43;
	mov.u64 	%rd51, d_overflow_sub;
	add.s64 	%rd52, %rd51, %rd50;
	ld.const.u8 	%rs203, [%rd52];
	and.b16  	%rs204, %rs199, 168;
	and.b32  	%r44, %r41, 7;
	cvt.u64.u32 	%rd53, %r44;
	mov.u64 	%rd54, d_halfcarry_sub;
	add.s64 	%rd55, %rd54, %rd53;
	ld.const.u8 	%rs205, [%rd55];
	or.b16  	%rs206, %rs200, %rs199;
	and.b16  	%rs207, %rs206, 255;
	setp.eq.s16 	%p46, %rs207, 0;
	selp.b16 	%rs208, 64, 0, %p46;
	or.b16  	%rs209, %rs203, %rs204;
	or.b16  	%rs210, %rs209, %rs205;
	or.b16  	%rs211, %rs210, %rs202;
	or.b16  	%rs212, %rs211, %rs208;
	or.b16  	%rs213, %rs212, 2;
	st.local.u8 	[%rd2+1], %rs213;
$L__BB0_137:
	add.s32 	%r310, %r310, 1;
	setp.ne.s32 	%p100, %r310, %r10;
	@%p100 bra 	$L__BB0_4;
	mul.lo.s32 	%r166, %r309, 10;
	ld.local.v2.u8 	{%rs531, %rs532}, [%rd2];
	cvt.u64.u32 	%rd233, %r166;
	add.s64 	%rd234, %rd1, %rd233;
	st.local.v2.u8 	[%rd234], {%rs531, %rs532};
	ld.local.v2.u8 	{%rs533, %rs534}, [%rd2+2];
	st.local.v2.u8 	[%rd234+2], {%rs533, %rs534};
	ld.local.v2.u8 	{%rs535, %rs536}, [%rd2+4];
	st.local.v2.u8 	[%rd234+4], {%rs535, %rs536};
	ld.local.v2.u8 	{%rs537, %rs538}, [%rd2+6];
	st.local.v2.u8 	[%rd234+6], {%rs537, %rs538};
	ld.local.u16 	%rs539, [%rd2+8];
	shr.u16 	%rs540, %rs539, 8;
	st.local.v2.u8 	[%rd234+8], {%rs540, %rs539};
	add.s32 	%r309, %r309, 1;
	setp.ne.s32 	%p101, %r309, 8;
	@%p101 bra 	$L__BB0_3;
$L__BB0_139:
	cvt.u16.u32 	%rs621, %r11;
	not.b16 	%rs34, %rs621;
	cvta.to.global.u64 	%rd5, %rd7;
	mov.b32 	%r311, 0;
$L__BB0_140:
	cvt.u64.u32 	%rd235, %r311;
	add.s64 	%rd236, %rd1, %rd235;
	ld.local.u8 	%rs622, [%rd236];
	add.s64 	%rd237, %rd5, %rd235;
	ld.global.nc.u8 	%rs623, [%rd237];
	cvt.u16.u8 	%rs624, %rs623;
	cvt.u16.u32 	%rs625, %r311;
	mad.lo.s16 	%rs626, %rs625, -51, 51;
	shl.b16 	%rs627, %rs626, 7;
	and.b16  	%rs628, %rs626, 254;
	shr.u16 	%rs629, %rs628, 1;
	or.b16  	%rs630, %rs629, %rs627;
	and.b16  	%rs631, %rs630, 255;
	setp.lt.u16 	%p102, %rs631, 26;
	selp.b16 	%rs632, %rs34, -1, %p102;
	xor.b16  	%rs633, %rs622, %rs624;
	and.b16  	%rs35, %rs633, %rs632;
	and.b16  	%rs634, %rs35, 255;
	setp.eq.s16 	%p103, %rs634, 0;
	add.s32 	%r9, %r311, 1;
	setp.lt.u32 	%p104, %r311, 79;
	and.pred  	%p105, %p103, %p104;
	mov.u32 	%r311, %r9;
	@%p105 bra 	$L__BB0_140;
	setp.eq.s16 	%p106, %rs634, 0;
	selp.u32 	%r308, 1, 0, %p106;
	cvta.to.global.u64 	%rd238, %rd8;
	mul.wide.u32 	%rd239, %r1, 4;
	add.s64 	%rd240, %rd238, %rd239;
	st.global.u32 	[%rd240], %r308;
$L__BB0_142:
	ret;
$L__BB0_143:
	ld.const.v2.u8 	{%rs541, %rs542}, [d_test_vectors];
	ld.const.v2.u8 	{%rs543, %rs544}, [d_test_vectors+2];
	ld.const.v2.u8 	{%rs545, %rs546}, [d_test_vectors+4];
	ld.const.v2.u8 	{%rs547, %rs548}, [d_test_vectors+6];
	ld.const.u16 	%rs549, [d_test_vectors+8];
	shr.u16 	%rs550, %rs549, 8;
	ld.const.v2.u8 	{%rs551, %rs552}, [d_test_vectors+10];
	ld.const.v2.u8 	{%rs553, %rs554}, [d_test_vectors+12];
	ld.const.v2.u8 	{%rs555, %rs556}, [d_test_vectors+14];
	ld.const.v2.u8 	{%rs557, %rs558}, [d_test_vectors+16];
	ld.const.u16 	%rs559, [d_test_vectors+18];
	cvt.u32.u16 	%r167, %rs548;
	cvt.u32.u16 	%r168, %rs547;
	prmt.b32 	%r169, %r168, %r167, 0x3340U;
	cvt.u32.u16 	%r170, %rs546;
	cvt.u32.u16 	%r171, %rs545;
	prmt.b32 	%r172, %r171, %r170, 0x3340U;
	prmt.b32 	%r173, %r172, %r169, 0x5410U;
	cvt.u32.u16 	%r174, %rs544;
	cvt.u32.u16 	%r175, %rs543;
	prmt.b32 	%r176, %r175, %r174, 0x3340U;
	cvt.u32.u16 	%r177, %rs542;
	cvt.u32.u16 	%r178, %rs541;
	prmt.b32 	%r179, %r178, %r177, 0x3340U;
	prmt.b32 	%r180, %r179, %r176, 0x5410U;
	cvt.u32.u16 	%r181, %rs552;
	cvt.u32.u16 	%r182, %rs551;
	prmt.b32 	%r183, %r182, %r181, 0x3340U;
	cvt.u32.u16 	%r184, %rs549;
	cvt.u32.u16 	%r185, %rs550;
	prmt.b32 	%r186, %r185, %r184, 0x3340U;
	prmt.b32 	%r187, %r186, %r183, 0x5410U;
	cvt.u32.u16 	%r188, %rs556;
	cvt.u32.u16 	%r189, %rs555;
	prmt.b32 	%r190, %r189, %r188, 0x3340U;
	cvt.u32.u16 	%r191, %rs554;
	cvt.u32.u16 	%r192, %rs553;
	prmt.b32 	%r193, %r192, %r191, 0x3340U;
	prmt.b32 	%r194, %r193, %r190, 0x5410U;
	st.local.v4.b32 	[%rd1], {%r180, %r173, %r187, %r194};
	shr.u16 	%rs560, %rs559, 8;
	ld.const.v2.u8 	{%rs561, %rs562}, [d_test_vectors+20];
	ld.const.v2.u8 	{%rs563, %rs564}, [d_test_vectors+22];
	ld.const.v2.u8 	{%rs565, %rs566}, [d_test_vectors+24];
	ld.const.v2.u8 	{%rs567, %rs568}, [d_test_vectors+26];
	ld.const.u16 	%rs569, [d_test_vectors+28];
	shr.u16 	%rs570, %rs569, 8;
	ld.const.v2.u8 	{%rs571, %rs572}, [d_test_vectors+30];
	ld.const.v2.u8 	{%rs573, %rs574}, [d_test_vectors+32];
	ld.const.v2.u8 	{%rs575, %rs576}, [d_test_vectors+34];
	ld.const.v2.u8 	{%rs577, %rs578}, [d_test_vectors+36];
	ld.const.u16 	%rs579, [d_test_vectors+38];
	cvt.u32.u16 	%r195, %rs568;
	cvt.u32.u16 	%r196, %rs567;
	prmt.b32 	%r197, %r196, %r195, 0x3340U;
	cvt.u32.u16 	%r198, %rs566;
	cvt.u32.u16 	%r199, %rs565;
	prmt.b32 	%r200, %r199, %r198, 0x3340U;
	prmt.b32 	%r201, %r200, %r197, 0x5410U;
	cvt.u32.u16 	%r202, %rs564;
	cvt.u32.u16 	%r203, %rs563;
	prmt.b32 	%r204, %r203, %r202, 0x3340U;
	cvt.u32.u16 	%r205, %rs562;
	cvt.u32.u16 	%r206, %rs561;
	prmt.b32 	%r207, %r206, %r205, 0x3340U;
	prmt.b32 	%r208, %r207, %r204, 0x5410U;
	cvt.u32.u16 	%r209, %rs558;
	cvt.u32.u16 	%r210, %rs557;
	prmt.b32 	%r211, %r210, %r209, 0x3340U;
	cvt.u32.u16 	%r212, %rs559;
	cvt.u32.u16 	%r213, %rs560;
	prmt.b32 	%r214, %r213, %r212, 0x3340U;
	prmt.b32 	%r215, %r211, %r214, 0x5410U;
	cvt.u32.u16 	%r216, %rs572;
	cvt.u32.u16 	%r217, %rs571;
	prmt.b32 	%r218, %r217, %r216, 0x3340U;
	cvt.u32.u16 	%r219, %rs569;
	cvt.u32.u16 	%r220, %rs570;
	prmt.b32 	%r221, %r220, %r219, 0x3340U;
	prmt.b32 	%r222, %r221, %r218, 0x5410U;
	st.local.v4.b32 	[%rd1+16], {%r215, %r208, %r201, %r222};
	shr.u16 	%rs580, %rs579, 8;
	ld.const.v2.u8 	{%rs581, %rs582}, [d_test_vectors+40];
	ld.const.v2.u8 	{%rs583, %rs584}, [d_test_vectors+42];
	ld.const.v2.u8 	{%rs585, %rs586}, [d_test_vectors+44];
	ld.const.v2.u8 	{%rs587, %rs588}, [d_test_vectors+46];
	ld.const.u16 	%rs589, [d_test_vectors+48];
	cvt.u32.u16 	%r223, %rs576;
	cvt.u32.u16 	%r224, %rs575;
	prmt.b32 	%r225, %r224, %r223, 0x3340U;
	cvt.u32.u16 	%r226, %rs574;
	cvt.u32.u16 	%r227, %rs573;
	prmt.b32 	%r228, %r227, %r226, 0x3340U;
	prmt.b32 	%r229, %r228, %r225, 0x5410U;
	cvt.u32.u16 	%r230, %rs578;
	cvt.u32.u16 	%r231, %rs577;
	prmt.b32 	%r232, %r231, %r230, 0x3340U;
	cvt.u32.u16 	%r233, %rs579;
	cvt.u32.u16 	%r234, %rs580;
	prmt.b32 	%r235, %r234, %r233, 0x3340U;
	prmt.b32 	%r236, %r232, %r235, 0x5410U;
	cvt.u32.u16 	%r237, %rs584;
	cvt.u32.u16 	%r238, %rs583;
	prmt.b32 	%r239, %r238, %r237, 0x3340U;
	cvt.u32.u16 	%r240, %rs582;
	cvt.u32.u16 	%r241, %rs581;
	prmt.b32 	%r242, %r241, %r240, 0x3340U;
	prmt.b32 	%r243, %r242, %r239, 0x5410U;
	cvt.u32.u16 	%r244, %rs588;
	cvt.u32.u16 	%r245, %rs587;
	prmt.b32 	%r246, %r245, %r244, 0x3340U;
	cvt.u32.u16 	%r247, %rs586;
	cvt.u32.u16 	%r248, %rs585;
	prmt.b32 	%r249, %r248, %r247, 0x3340U;
	prmt.b32 	%r250, %r249, %r246, 0x5410U;
	st.local.v4.b32 	[%rd1+32], {%r229, %r236, %r243, %r250};
	shr.u16 	%rs590, %rs589, 8;
	ld.const.v2.u8 	{%rs591, %rs592}, [d_test_vectors+50];
	ld.const.v2.u8 	{%rs593, %rs594}, [d_test_vectors+52];
	ld.const.v2.u8 	{%rs595, %rs596}, [d_test_vectors+54];
	ld.const.v2.u8 	{%rs597, %rs598}, [d_test_vectors+56];
	ld.const.u16 	%rs599, [d_test_vectors+58];
	shr.u16 	%rs600, %rs599, 8;
	ld.const.v2.u8 	{%rs601, %rs602}, [d_test_vectors+60];
	ld.const.v2.u8 	{%rs603, %rs604}, [d_test_vectors+62];
	ld.const.v2.u8 	{%rs605, %rs606}, [d_test_vectors+64];
	ld.const.v2.u8 	{%rs607, %rs608}, [d_test_vectors+66];
	ld.const.u16 	%rs609, [d_test_vectors+68];
	cvt.u32.u16 	%r251, %rs596;
	cvt.u32.u16 	%r252, %rs595;
	prmt.b32 	%r253, %r252, %r251, 0x3340U;
	cvt.u32.u16 	%r254, %rs594;
	cvt.u32.u16 	%r255, %rs593;
	prmt.b32 	%r256, %r255, %r254, 0x3340U;
	prmt.b32 	%r257, %r256, %r253, 0x5410U;
	cvt.u32.u16 	%r258, %rs598;
	cvt.u32.u16 	%r259, %rs597;
	prmt.b32 	%r260, %r259, %r258, 0x3340U;
	cvt.u32.u16 	%r261, %rs599;
	cvt.u32.u16 	%r262, %rs600;
	prmt.b32 	%r263, %r262, %r261, 0x3340U;
	prmt.b32 	%r264, %r260, %r263, 0x5410U;
	cvt.u32.u16 	%r265, %rs592;
	cvt.u32.u16 	%r266, %rs591;
	prmt.b32 	%r267, %r266, %r265, 0x3340U;
	cvt.u32.u16 	%r268, %rs589;
	cvt.u32.u16 	%r269, %rs590;
	prmt.b32 	%r270, %r269, %r268, 0x3340U;
	prmt.b32 	%r271, %r270, %r267, 0x5410U;
	cvt.u32.u16 	%r272, %rs604;
	cvt.u32.u16 	%r273, %rs603;
	prmt.b32 	%r274, %r273, %r272, 0x3340U;
	cvt.u32.u16 	%r275, %rs602;
	cvt.u32.u16 	%r276, %rs601;
	prmt.b32 	%r277, %r276, %r275, 0x3340U;
	prmt.b32 	%r278, %r277, %r274, 0x5410U;
	st.local.v4.b32 	[%rd1+48], {%r271, %r257, %r264, %r278};
	shr.u16 	%rs610, %rs609, 8;
	ld.const.v2.u8 	{%rs611, %rs612}, [d_test_vectors+70];
	ld.const.v2.u8 	{%rs613, %rs614}, [d_test_vectors+72];
	ld.const.v2.u8 	{%rs615, %rs616}, [d_test_vectors+74];
	ld.const.v2.u8 	{%rs617, %rs618}, [d_test_vectors+76];
	ld.const.u16 	%rs619, [d_test_vectors+78];
	shr.u16 	%rs620, %rs619, 8;
	cvt.u32.u16 	%r279, %rs616;
	cvt.u32.u16 	%r280, %rs615;
	prmt.b32 	%r281, %r280, %r279, 0x3340U;
	cvt.u32.u16 	%r282, %rs614;
	cvt.u32.u16 	%r283, %rs613;
	prmt.b32 	%r284, %r283, %r282, 0x3340U;
	prmt.b32 	%r285, %r284, %r281, 0x5410U;
	cvt.u32.u16 	%r286, %rs608;
	cvt.u32.u16 	%r287, %rs607;
	prmt.b32 	%r288, %r287, %r286, 0x3340U;
	cvt.u32.u16 	%r289, %rs606;
	cvt.u32.u16 	%r290, %rs605;
	prmt.b32 	%r291, %r290, %r289, 0x3340U;
	prmt.b32 	%r292, %r291, %r288, 0x5410U;
	cvt.u32.u16 	%r293, %rs618;
	cvt.u32.u16 	%r294, %rs617;
	prmt.b32 	%r295, %r294, %r293, 0x3340U;
	cvt.u32.u16 	%r296, %rs619;
	cvt.u32.u16 	%r297, %rs620;
	prmt.b32 	%r298, %r297, %r296, 0x3340U;
	prmt.b32 	%r299, %r295, %r298, 0x5410U;
	cvt.u32.u16 	%r300, %rs612;
	cvt.u32.u16 	%r301, %rs611;
	prmt.b32 	%r302, %r301, %r300, 0x3340U;
	cvt.u32.u16 	%r303, %rs609;
	cvt.u32.u16 	%r304, %rs610;
	prmt.b32 	%r305, %r304, %r303, 0x3340U;
	prmt.b32 	%r306, %r305, %r302, 0x5410U;
	st.local.v4.b32 	[%rd1+64], {%r292, %r306, %r285, %r299};
	bra.uni 	$L__BB0_139;

}


// ===== COMPILED SASS (sm_100) =====

	.target	sm_100

	.elftype	@"ET_EXEC"


//--------------------- .note.nv.tkinfo           --------------------------
	.section	.note.nv.tkinfo,"",@"SHT_NOTE"
	.sectionflags	@"SHF_NOTE_NV_TKINFO"
	.tkinfo
        /*0018*/ 	.word	0x00000002
        /*0030*/ 	.string	""
        /*0030*/ 	.string	"ptxas"
        /*0030*/ 	.string	"Cuda compilation tools, release 13.0, V13.0.88"
        /*0030*/ 	.string	"Build cuda_13.0.r13.0/compiler.36424714_0"
        /*0030*/ 	.string	"-arch sm_100 -m 64 "



//--------------------- .note.nv.cuinfo           --------------------------
	.section	.note.nv.cuinfo,"",@"SHT_NOTE"
	.sectionflags	@"SHF_NOTE_NV_CUINFO"
        /*0018*/ 	.short	0x0002
        /*001a*/ 	.short	0x0064
        /*001c*/ 	.short	0x0082
	.zero		2


//--------------------- .nv.info                  --------------------------
	.section	.nv.info,"",@"SHT_CUDA_INFO"
	.align	4


	//----- nvinfo : EIATTR_REGCOUNT
	.align		4
        /*0000*/ 	.byte	0x04, 0x2f
        /*0002*/ 	.short	(.L_15 - .L_14)
	.align		4
.L_14:
        /*0004*/ 	.word	index@(_Z17quickcheck_kernelPKjPKhPjjjj)
        /*0008*/ 	.word	0x00000020


	//----- nvinfo : EIATTR_FRAME_SIZE
	.align		4
.L_15:
        /*000c*/ 	.byte	0x04, 0x11
        /*000e*/ 	.short	(.L_17 - .L_16)
	.align		4
.L_16:
        /*0010*/ 	.word	index@(_Z17quickcheck_kernelPKjPKhPjjjj)
        /*0014*/ 	.word	0x00000060


	//----- nvinfo : EIATTR_MIN_STACK_SIZE
	.align		4
.L_17:
        /*0018*/ 	.byte	0x04, 0x12
        /*001a*/ 	.short	(.L_19 - .L_18)
	.align		4
.L_18:
        /*001c*/ 	.word	index@(_Z17quickcheck_kernelPKjPKhPjjjj)
        /*0020*/ 	.word	0x00000060
.L_19:


//--------------------- .nv.compat                --------------------------
	.section	.nv.compat,"",@"SHT_CUDA_COMPAT_INFO"
	.align	4
        /*0000*/ 	.byte	0x02, 0x09, 0x00, 0x00, 0x02, 0x02, 0x01, 0x00, 0x02, 0x05, 0x05, 0x00, 0x03, 0x07, 0x01, 0x01
        /*0010*/ 	.byte	0x02, 0x03, 0x00, 0x00, 0x02, 0x06, 0x01, 0x00, 0x04, 0x0b, 0x08, 0x00, 0x09, 0x00, 0x00, 0x00
        /*0020*/ 	.byte	0x00, 0x00, 0x00, 0x00


//--------------------- .nv.info._Z17quickcheck_kernelPKjPKhPjjjj --------------------------
	.section	.nv.info._Z17quickcheck_kernelPKjPKhPjjjj,"",@"SHT_CUDA_INFO"
	.sectionflags	@""
	.align	4


	//----- nvinfo : EIATTR_CUDA_API_VERSION
	.align		4
        /*0000*/ 	.byte	0x04, 0x37
        /*0002*/ 	.short	(.L_21 - .L_20)
.L_20:
        /*0004*/ 	.word	0x00000082


	//----- nvinfo : EIATTR_KPARAM_INFO
	.align		4
.L_21:
        /*0008*/ 	.byte	0x04, 0x17
        /*000a*/ 	.short	(.L_23 - .L_22)
.L_22:
        /*000c*/ 	.word	0x00000000
        /*0010*/ 	.short	0x0005
        /*0012*/ 	.short	0x0020
        /*0014*/ 	.byte	0x00, 0xf0, 0x11, 0x00


	//----- nvinfo : EIATTR_KPARAM_INFO
	.align		4
.L_23:
        /*0018*/ 	.byte	0x04, 0x17
        /*001a*/ 	.short	(.L_25 - .L_24)
.L_24:
        /*001c*/ 	.word	0x00000000
        /*0020*/ 	.short	0x0004
        /*0022*/ 	.short	0x001c
        /*0024*/ 	.byte	0x00, 0xf0, 0x11, 0x00


	//----- nvinfo : EIATTR_KPARAM_INFO
	.align		4
.L_25:
        /*0028*/ 	.byte	0x04, 0x17
        /*002a*/ 	.short	(.L_27 - .L_26)
.L_26:
        /*002c*/ 	.word	0x00000000
        /*0030*/ 	.short	0x0003
        /*0032*/ 	.short	0x0018
        /*0034*/ 	.byte	0x00, 0xf0, 0x11, 0x00


	//----- nvinfo : EIATTR_KPARAM_INFO
	.align		4
.L_27:
        /*0038*/ 	.byte	0x04, 0x17
        /*003a*/ 	.short	(.L_29 - .L_28)
.L_28:
        /*003c*/ 	.word	0x00000000
        /*0040*/ 	.short	0x0002
        /*0042*/ 	.short	0x0010
        /*0044*/ 	.byte	0x00, 0xf5, 0x21, 0x00


	//----- nvinfo : EIATTR_KPARAM_INFO
	.align		4
.L_29:
        /*0048*/ 	.byte	0x04, 0x17
        /*004a*/ 	.short	(.L_31 - .L_30)
.L_30:
        /*004c*/ 	.word	0x00000000
        /*0050*/ 	.short	0x0001
        /*0052*/ 	.short	0x0008
        /*0054*/ 	.byte	0x00, 0xf5, 0x21, 0x00


	//----- nvinfo : EIATTR_KPARAM_INFO
	.align		4
.L_31:
        /*0058*/ 	.byte	0x04, 0x17
        /*005a*/ 	.short	(.L_33 - .L_32)
.L_32:
        /*005c*/ 	.word	0x00000000
        /*0060*/ 	.short	0x0000
        /*0062*/ 	.short	0x0000
        /*0064*/ 	.byte	0x00, 0xf5, 0x21, 0x00


	//----- nvinfo : EIATTR_SPARSE_MMA_MASK
	.align		4
.L_33:
        /*0068*/ 	.byte	0x03, 0x50
        /*006a*/ 	.short	0x0000


	//----- nvinfo : EIATTR_MAXREG_COUNT
	.align		4
        /*006c*/ 	.byte	0x03, 0x1b
        /*006e*/ 	.short	0x00ff


	//----- nvinfo : EIATTR_MERCURY_ISA_VERSION
	.align		4
        /*0070*/ 	.byte	0x03, 0x5f
        /*0072*/ 	.short	0x0101


	//----- nvinfo : EIATTR_VRC_CTA_INIT_COUNT
	.align		4
        /*0074*/ 	.byte	0x02, 0x4a
	.zero		1
	.zero		1


	//----- nvinfo : EIATTR_EXIT_INSTR_OFFSETS
	.align		4
        /*0078*/ 	.byte	0x04, 0x1c
        /*007a*/ 	.short	(.L_35 - .L_34)


	//   ....[0]....
.L_34:
        /*007c*/ 	.word	0x00000080


	//   ....[1]....
        /*0080*/ 	.word	0x00004a00


	//----- nvinfo : EIATTR_INDIRECT_BRANCH_TARGETS
	.align		4
.L_35:
        /*0084*/ 	.byte	0x04, 0x34
        /*0086*/ 	.short	(.L_37 - .L_36)


	//   ....[0]....
.L_36:
        /*0088*/ 	.word	.L_x_62@srel
        /*008c*/ 	.short	0x0
        /*008e*/ 	.short	0x0
        /*0090*/ 	.word	0x3
        /*0094*/ 	.word	.L_x_63@srel
        /*0098*/ 	.word	.L_x_64@srel
        /*009c*/ 	.word	.L_x_65@srel


	//   ....[1]....
        /*00a0*/ 	.word	.L_x_66@srel
        /*00a4*/ 	.short	0x0
        /*00a6*/ 	.short	0x0
        /*00a8*/ 	.word	0x3
        /*00ac*/ 	.word	.L_x_67@srel
        /*00b0*/ 	.word	.L_x_68@srel
        /*00b4*/ 	.word	.L_x_4@srel


	//   ....[2]....
        /*00b8*/ 	.word	.L_x_70@srel
        /*00bc*/ 	.short	0x0
        /*00be*/ 	.short	0x0
        /*00c0*/ 	.word	0x3
        /*00c4*/ 	.word	.L_x_71@srel
        /*00c8*/ 	.word	.L_x_72@srel
        /*00cc*/ 	.word	.L_x_4@srel


	//----- nvinfo : EIATTR_CRS_STACK_SIZE
	.align		4
.L_37:
        /*00d0*/ 	.byte	0x04, 0x1e
        /*00d2*/ 	.short	(.L_39 - .L_38)
.L_38:
        /*00d4*/ 	.word	0x00000000


	//----- nvinfo : EIATTR_CBANK_PARAM_SIZE
	.align		4
.L_39:
        /*00d8*/ 	.byte	0x03, 0x19
        /*00da*/ 	.short	0x0024


	//----- nvinfo : EIATTR_PARAM_CBANK
	.align		4
        /*00dc*/ 	.byte	0x04, 0x0a
        /*00de*/ 	.short	(.L_41 - .L_40)
	.align		4
.L_40:
        /*00e0*/ 	.word	index@(.nv.constant0._Z17quickcheck_kernelPKjPKhPjjjj)
        /*00e4*/ 	.short	0x0380
        /*00e6*/ 	.short	0x0024


	//----- nvinfo : EIATTR_SW_WAR
	.align		4
.L_41:
        /*00e8*/ 	.byte	0x04, 0x36
        /*00ea*/ 	.short	(.L_43 - .L_42)
.L_42:
        /*00ec*/ 	.word	0x00000008
.L_43:


//--------------------- .nv.callgraph             --------------------------
	.section	.nv.callgraph,"",@"SHT_CUDA_CALLGRAPH"
	.align	4
	.sectionentsize	8
	.align		4
        /*0000*/ 	.word	0x00000000
	.align		4
        /*0004*/ 	.word	0xffffffff
	.align		4
        /*0008*/ 	.word	0x00000000
	.align		4
        /*000c*/ 	.word	0xfffffffe
	.align		4
        /*0010*/ 	.word	0x00000000
	.align		4
        /*0014*/ 	.word	0xfffffffd
	.align		4
        /*0018*/ 	.word	0x00000000
	.align		4
        /*001c*/ 	.word	0xfffffffc


//--------------------- .nv.constant3             --------------------------
	.section	.nv.constant3,"a",@progbits
	.align	2
.nv.constant3:
	.type		d_sz53,@object
	.size		d_sz53,(d_sz53p - d_sz53)
d_sz53:
	.zero		256
	.type		d_sz53p,@object
	.size		d_sz53p,(d_parity - d_sz53p)
d_sz53p:
	.zero		256
	.type		d_parity,@object
	.size		d_parity,(d_halfcarry_add - d_parity)
d_parity:
	.zero		256
	.type		d_halfcarry_add,@object
	.size		d_halfcarry_add,(d_halfcarry_sub - d_halfcarry_add)
d_halfcarry_add:
	.zero		8
	.type		d_halfcarry_sub,@object
	.size		d_halfcarry_sub,(d_overflow_add - d_halfcarry_sub)
d_halfcarry_sub:
	.zero		8
	.type		d_overflow_add,@object
	.size		d_overflow_add,(d_overflow_sub - d_overflow_add)
d_overflow_add:
	.zero		8
	.type		d_overflow_sub,@object
	.size		d_overflow_sub,(d_test_vectors - d_overflow_sub)
d_overflow_sub:
	.zero		8
	.type		d_test_vectors,@object
	.size		d_test_vectors,(LD_FULL_SRC - d_test_vectors)
d_test_vectors:
	.zero		80
	.type		LD_FULL_SRC,@object
	.size		LD_FULL_SRC,(LD_DST - LD_FULL_SRC)
LD_FULL_SRC:
        /*0370*/ 	.byte	0x02, 0x03, 0x04, 0x05, 0x06, 0x07, 0x00, 0x00, 0x02, 0x03, 0x04, 0x05, 0x06, 0x07, 0x00, 0x02
        /*0380*/ 	.byte	0x03, 0x04, 0x05, 0x06, 0x07, 0x00, 0x02, 0x03, 0x04, 0x05, 0x06, 0x07, 0x00, 0x02, 0x03, 0x04
        /*0390*/ 	.byte	0x05, 0x06, 0x07, 0x00, 0x02, 0x03, 0x04, 0x05, 0x06, 0x07, 0x00, 0x02, 0x03, 0x04, 0x05, 0x06
        /*03a0*/ 	.byte	0x07
	.type		LD_DST,@object
	.size		LD_DST,(ALU_SRC - LD_DST)
LD_DST:
        /*03a1*/ 	.byte	0x00, 0x02, 0x03, 0x04, 0x05, 0x06, 0x07
	.type		ALU_SRC,@object
	.size		ALU_SRC,(CB_REG - ALU_SRC)
ALU_SRC:
        /*03a8*/ 	.byte	0x02, 0x03, 0x04, 0x05, 0x06, 0x07, 0x00
	.type		CB_REG,@object
	.size		CB_REG,(IMM_REG - CB_REG)
CB_REG:
        /*03af*/ 	.byte	0x00, 0x02, 0x03, 0x04, 0x05, 0x06, 0x07
	.type		IMM_REG,@object
	.size		IMM_REG,(INCDEC_REG - IMM_REG)
IMM_REG:
        /*03b6*/ 	.byte	0x00, 0x02, 0x03, 0x04, 0x05, 0x06, 0x07
	.type		INCDEC_REG,@object
	.size		INCDEC_REG,(.L_13 - INCDEC_REG)
INCDEC_REG:
        /*03bd*/ 	.byte	0x00, 0x02, 0x03, 0x04, 0x05, 0x06, 0x07
.L_13:


//--------------------- .nv.constant2._Z17quickcheck_kernelPKjPKhPjjjj --------------------------
	.section	.nv.constant2._Z17quickcheck_kernelPKjPKhPjjjj,"a",@progbits
	.sectionflags	@""
	.align	4
.nv.constant2._Z17quickcheck_kernelPKjPKhPjjjj:
        /*0000*/ 	.byte	0xf0, 0x2a, 0x00, 0x00, 0x50, 0x29, 0x00, 0x00, 0x00, 0x2a, 0x00, 0x00, 0xd0, 0x2c, 0x00, 0x00
        /*0010*/ 	.byte	0x20, 0x2c, 0x00, 0x00, 0xa0, 0x46, 0x00, 0x00, 0x90, 0x2e, 0x00, 0x00, 0xf0, 0x2d, 0x00, 0x00
        /*0020*/ 	.byte	0xa0, 0x46, 0x00, 0x00


//--------------------- .text._Z17quickcheck_kernelPKjPKhPjjjj --------------------------
	.section	.text._Z17quickcheck_kernelPKjPKhPjjjj,"ax",@progbits
	.align	128
        .global         _Z17quickcheck_kernelPKjPKhPjjjj
        .type           _Z17quickcheck_kernelPKjPKhPjjjj,@function
        .size           _Z17quickcheck_kernelPKjPKhPjjjj,(.L_x_74 - _Z17quickcheck_kernelPKjPKhPjjjj)
        .other          _Z17quickcheck_kernelPKjPKhPjjjj,@"STO_CUDA_ENTRY STV_DEFAULT"
_Z17quickcheck_kernelPKjPKhPjjjj:
.text._Z17quickcheck_kernelPKjPKhPjjjj:
[----:B------:R-:W0:Y:S01]  /*0000*/  LDC R1, c[0x0][0x37c] ;  /* 0x0000df00ff017b82 */ /* 0x000e220000000800 */
[----:B------:R-:W1:Y:S07]  /*0010*/  S2R R0, SR_TID.X ;  /* 0x0000000000007919 */ /* 0x000e6e0000002100 */
[----:B------:R-:W1:Y:S01]  /*0020*/  S2UR UR4, SR_CTAID.X ;  /* 0x00000000000479c3 */ /* 0x000e620000002500 */
[----:B------:R-:W2:Y:S01]  /*0030*/  LDCU UR5, c[0x0][0x398] ;  /* 0x00007300ff0577ac */ /* 0x000ea20008000800 */
[----:B0-----:R-:W-:-:S06]  /*0040*/  VIADD R1, R1, 0xffffffa0 ;  /* 0xffffffa001017836 */ /* 0x001fcc0000000000 */
[----:B------:R-:W1:Y:S02]  /*0050*/  LDC R3, c[0x0][0x360] ;  /* 0x0000d800ff037b82 */ /* 0x000e640000000800 */
[----:B-1----:R-:W-:-:S05]  /*0060*/  IMAD R3, R3, UR4, R0 ;  /* 0x0000000403037c24 */ /* 0x002fca000f8e0200 */
[----:B--2---:R-:W-:-:S13]  /*0070*/  ISETP.GE.U32.AND P0, PT, R3, UR5, PT ;  /* 0x0000000503007c0c */ /* 0x004fda000bf06070 */
[----:B------:R-:W-:Y:S05]  /*0080*/  @P0 EXIT ;  /* 0x000000000000094d */ /* 0x000fea0003800000 */
[----:B------:R-:W0:Y:S01]  /*0090*/  LDCU UR4, c[0x0][0x39c] ;  /* 0x00007380ff0477ac */ /* 0x000e220008000800 */
[----:B------:R-:W1:Y:S01]  /*00a0*/  LDCU.64 UR6, c[0x0][0x358] ;  /* 0x00006b00ff0677ac */ /* 0x000e620008000a00 */
[----:B0-----:R-:W-:-:S09]  /*00b0*/  UISETP.NE.AND UP0, UPT, UR4, URZ, UPT ;  /* 0x000000ff0400728c */ /* 0x001fd2000bf05270 */
[----:B-1----:R-:W-:Y:S05]  /*00c0*/  BRA.U UP0, `(.L_x_0) ;  /* 0x0000000900587547 */ /* 0x002fea000b800000 */
[----:B------:R-:W0:Y:S08]  /*00d0*/  LDC R5, c[0x3][0x328] ;  /* 0x00c0ca00ff057b82 */ /* 0x000e300000000800 */
[----:B------:R-:W1:Y:S08]  /*00e0*/  LDC.U8 R16, c[0x3][0x324] ;  /* 0x00c0c900ff107b82 */ /* 0x000e700000000000 */
[----:B------:R-:W1:Y:S08]  /*00f0*/  LDC.U8 R21, c[0x3][0x325] ;  /* 0x00c0c940ff157b82 */ /* 0x000e700000000000 */
[----:B------:R-:W2:Y:S01]  /*0100*/  LDC.U8 R4, c[0x3][0x322] ;  /* 0x00c0c880ff047b82 */ /* 0x000ea20000000000 */
[----:B0-----:R-:W-:-:S04]  /*0110*/  LOP3.LUT R5, R5, 0xffff, RZ, 0xc0, !PT ;  /* 0x0000ffff05057812 */ /* 0x001fc800078ec0ff */
[----:B------:R-:W-:-:S03]  /*0120*/  SHF.R.U32.HI R6, RZ, 0x8, R5 ;  /* 0x00000008ff067819 */ /* 0x000fc60000011605 */
[----:B------:R-:W2:Y:S01]  /*0130*/  LDC.U8 R9, c[0x3][0x323] ;  /* 0x00c0c8c0ff097b82 */ /* 0x000ea20000000000 */
[----:B------:R-:W-:-:S07]  /*0140*/  PRMT R6, R6, 0x3340, R5 ;  /* 0x0000334006067816 */ /* 0x000fce0000000005 */
[----:B------:R-:W0:Y:S01]  /*0150*/  LDC.U8 R17, c[0x3][0x320] ;  /* 0x00c0c800ff117b82 */ /* 0x000e220000000000 */
[----:B-1----:R-:W-:-:S07]  /*0160*/  PRMT R5, R16, 0x3340, R21 ;  /* 0x0000334010057816 */ /* 0x002fce0000000015 */
[----:B------:R-:W0:Y:S08]  /*0170*/  LDC.U8 R10, c[0x3][0x321] ;  /* 0x00c0c840ff0a7b82 */ /* 0x000e300000000000 */
[----:B------:R-:W1:Y:S01]  /*0180*/  LDC.U8 R0, c[0x3][0x32c] ;  /* 0x00c0cb00ff007b82 */ /* 0x000e620000000000 */
[----:B--2---:R-:W-:-:S07]  /*0190*/  PRMT R4, R4, 0x3340, R9 ;  /* 0x0000334004047816 */ /* 0x004fce0000000009 */
[----:B------:R-:W1:Y:S08]  /*01a0*/  LDC.U8 R13, c[0x3][0x32d] ;  /* 0x00c0cb40ff0d7b82 */ /* 0x000e700000000000 */
[----:B------:R-:W2:Y:S01]  /*01b0*/  LDC R11, c[0x3][0x33c] ;  /* 0x00c0cf00ff0b7b82 */ /* 0x000ea20000000800 */
[----:B0-----:R-:W-:-:S04]  /*01c0*/  PRMT R17, R17, 0x3340, R10 ;  /* 0x0000334011117816 */ /* 0x001fc8000000000a */
[----:B------:R-:W-:-:S03]  /*01d0*/  PRMT R4, R17, 0x5410, R4 ;  /* 0x0000541011047816 */ /* 0x000fc60000000004 */
[----:B------:R-:W0:Y:S08]  /*01e0*/  LDC.U8 R19, c[0x3][0x32a] ;  /* 0x00c0ca80ff137b82 */ /* 0x000e300000000000 */
[----:B------:R-:W0:Y:S01]  /*01f0*/  LDC.U8 R2, c[0x3][0x32b] ;  /* 0x00c0cac0ff027b82 */ /* 0x000e220000000000 */
[----:B-1----:R-:W-:-:S07]  /*0200*/  PRMT R0, R0, 0x3340, R13 ;  /* 0x0000334000007816 */ /* 0x002fce000000000d */
[----:B------:R-:W1:Y:S01]  /*0210*/  LDC.U8 R14, c[0x3][0x326] ;  /* 0x00c0c980ff0e7b82 */ /* 0x000e620000000000 */
[----:B--2---:R-:W-:-:S07]  /*0220*/  LOP3.LUT R11, R11, 0xffff, RZ, 0xc0, !PT ;  /* 0x0000ffff0b0b7812 */ /* 0x004fce00078ec0ff */
[----:B------:R-:W1:Y:S08]  /*0230*/  LDC.U8 R15, c[0x3][0x327] ;  /* 0x00c0c9c0ff0f7b82 */ /* 0x000e700000000000 */
[----:B------:R-:W2:Y:S01]  /*0240*/  LDC.U8 R7, c[0x3][0x32e] ;  /* 0x00c0cb80ff077b82 */ /* 0x000ea20000000000 */
[----:B0-----:R-:W-:-:S04]  /*0250*/  PRMT R19, R19, 0x3340, R2 ;  /* 0x0000334013137816 */ /* 0x001fc80000000002 */
[----:B------:R-:W-:-:S03]  /*0260*/  PRMT R6, R6, 0x5410, R19 ;  /* 0x0000541006067816 */ /* 0x000fc60000000013 */
[----:B------:R-:W2:Y:S08]  /*0270*/  LDC.U8 R12, c[0x3][0x32f] ;  /* 0x00c0cbc0ff0c7b82 */ /* 0x000eb00000000000 */
[----:B------:R-:W0:Y:S01]  /*0280*/  LDC.U8 R9, c[0x3][0x336] ;  /* 0x00c0cd80ff097b82 */ /* 0x000e220000000000 */
[----:B-1----:R-:W-:-:S04]  /*0290*/  PRMT R14, R14, 0x3340, R15 ;  /* 0x000033400e0e7816 */ /* 0x002fc8000000000f */
[----:B------:R-:W-:-:S03]  /*02a0*/  PRMT R5, R5, 0x5410, R14 ;  /* 0x0000541005057816 */ /* 0x000fc6000000000e */
[----:B------:R-:W0:Y:S08]  /*02b0*/  LDC.U8 R16, c[0x3][0x337] ;  /* 0x00c0cdc0ff107b82 */ /* 0x000e300000000000 */
[----:B------:R-:W1:Y:S01]  /*02c0*/  LDC.U8 R10, c[0x3][0x33a] ;  /* 0x00c0ce80ff0a7b82 */ /* 0x000e620000000000 */
[----:B--2---:R-:W-:Y:S02]  /*02d0*/  PRMT R7, R7, 0x3340, R12 ;  /* 0x0000334007077816 */ /* 0x004fe4000000000c */
[----:B------:R-:W-:-:S02]  /*02e0*/  SHF.R.U32.HI R12, RZ, 0x8, R11 ;  /* 0x00000008ff0c7819 */ /* 0x000fc4000001160b */
[----:B------:R-:W-:Y:S02]  /*02f0*/  PRMT R7, R0, 0x5410, R7 ;  /* 0x0000541000077816 */ /* 0x000fe40000000007 */
[----:B------:R-:W-:Y:S01]  /*0300*/  PRMT R11, R12, 0x3340, R11 ;  /* 0x000033400c0b7816 */ /* 0x000fe2000000000b */
[----:B------:R-:W1:Y:S02]  /*0310*/  LDC.U8 R25, c[0x3][0x33b] ;  /* 0x00c0cec0ff197b82 */ /* 0x000e640000000000 */
[----:B------:R2:W-:Y:S06]  /*0320*/  STL.128 [R1], R4 ;  /* 0x0000000401007387 */ /* 0x0005ec0000100c00 */
[----:B------:R-:W3:Y:S01]  /*0330*/  LDC.U16 R8, c[0x3][0x332] ;  /* 0x00c0cc80ff087b82 */ /* 0x000ee20000000400 */
[----:B0-----:R-:W-:-:S07]  /*0340*/  PRMT R9, R9, 0x3340, R16 ;  /* 0x0000334009097816 */ /* 0x001fce0000000010 */
[----:B------:R-:W0:Y:S08]  /*0350*/  LDC.U8 R23, c[0x3][0x338] ;  /* 0x00c0ce00ff177b82 */ /* 0x000e300000000000 */
[----:B------:R-:W0:Y:S01]  /*0360*/  LDC.U8 R18, c[0x3][0x339] ;  /* 0x00c0ce40ff127b82 */ /* 0x000e220000000000 */
[----:B-1----:R-:W-:-:S07]  /*0370*/  PRMT R10, R10, 0x3340, R25 ;  /* 0x000033400a0a7816 */ /* 0x002fce0000000019 */
[----:B------:R-:W1:Y:S01]  /*0380*/  LDC.U16 R13, c[0x3][0x346] ;  /* 0x00c0d180ff0d7b82 */ /* 0x000e620000000400 */
[----:B---3--:R-:W-:-:S04]  /*0390*/  SHF.R.U32.HI R27, RZ, 0x8, R8 ;  /* 0x00000008ff1b7819 */ /* 0x008fc80000011608 */
[----:B------:R-:W-:-:S03]  /*03a0*/  PRMT R8, R27, 0x3340, R8 ;  /* 0x000033401b087816 */ /* 0x000fc60000000008 */
[----:B------:R-:W3:Y:S08]  /*03b0*/  LDC.U8 R15, c[0x3][0x330] ;  /* 0x00c0cc00ff0f7b82 */ /* 0x000ef00000000000 */
[----:B------:R-:W3:Y:S01]  /*03c0*/  LDC.U8 R2, c[0x3][0x331] ;  /* 0x00c0cc40ff027b82 */ /* 0x000ee20000000000 */
[----:B0-----:R-:W-:-:S04]  /*03d0*/  PRMT R23, R23, 0x3340, R18 ;  /* 0x0000334017177816 */ /* 0x001fc80000000012 */
[----:B------:R-:W-:-:S03]  /*03e0*/  PRMT R10, R23, 0x5410, R10 ;  /* 0x00005410170a7816 */ /* 0x000fc6000000000a */
[----:B------:R-:W0:Y:S01]  /*03f0*/  LDC.U8 R19, c[0x3][0x340] ;  /* 0x00c0d000ff137b82 */ /* 0x000e220000000000 */
[----:B-1----:R-:W-:-:S04]  /*0400*/  SHF.R.U32.HI R18, RZ, 0x8, R13 ;  /* 0x00000008ff127819 */ /* 0x002fc8000001160d */
[----:B------:R-:W-:-:S03]  /*0410*/  PRMT R13, R18, 0x3340, R13 ;  /* 0x00003340120d7816 */ /* 0x000fc6000000000d */
[----:B------:R-:W0:Y:S08]  /*0420*/  LDC.U8 R16, c[0x3][0x341] ;  /* 0x00c0d040ff107b82 */ /* 0x000e300000000000 */
[----:B------:R-:W1:Y:S01]  /*0430*/  LDC.U8 R12, c[0x3][0x342] ;  /* 0x00c0d080ff0c7b82 */ /* 0x000e620000000000 */
[----:B---3--:R-:W-:-:S04]  /*0440*/  PRMT R15, R15, 0x3340, R2 ;  /* 0x000033400f0f7816 */ /* 0x008fc80000000002 */
[----:B------:R-:W-:-:S03]  /*0450*/  PRMT R8, R15, 0x5410, R8 ;  /* 0x000054100f087816 */ /* 0x000fc60000000008 */
[----:B------:R-:W1:Y:S08]  /*0460*/  LDC.U8 R25, c[0x3][0x343] ;  /* 0x00c0d0c0ff197b82 */ /* 0x000e700000000000 */
[----:B------:R-:W3:Y:S01]  /*0470*/  LDC.U8 R22, c[0x3][0x334] ;  /* 0x00c0cd00ff167b82 */ /* 0x000ee20000000000 */
[----:B0-----:R-:W-:-:S07]  /*0480*/  PRMT R19, R19, 0x3340, R16 ;  /* 0x0000334013137816 */ /* 0x001fce0000000010 */
[----:B------:R-:W3:Y:S08]  /*0490*/  LDC.U8 R21, c[0x3][0x335] ;  /* 0x00c0cd40ff157b82 */ /* 0x000ef00000000000 */
[----:B------:R-:W0:Y:S01]  /*04a0*/  LDC.U8 R2, c[0x3][0x344] ;  /* 0x00c0d100ff027b82 */ /* 0x000e220000000000 */
[----:B-1----:R-:W-:-:S04]  /*04b0*/  PRMT R12, R12, 0x3340, R25 ;  /* 0x000033400c0c7816 */ /* 0x002fc80000000019 */
[----:B------:R-:W-:-:S03]  /*04c0*/  PRMT R12, R19, 0x5410, R12 ;  /* 0x00005410130c7816 */ /* 0x000fc6000000000c */
[----:B------:R-:W0:Y:S08]  /*04d0*/  LDC.U8 R27, c[0x3][0x345] ;  /* 0x00c0d140ff1b7b82 */ /* 0x000e300000000000 */
[----:B------:R-:W1:Y:S01]  /*04e0*/  LDC.U16 R18, c[0x3][0x35a] ;  /* 0x00c0d680ff127b82 */ /* 0x000e620000000400 */
[----:B---3--:R-:W-:-:S04]  /*04f0*/  PRMT R22, R22, 0x3340, R21 ;  /* 0x0000334016167816 */ /* 0x008fc80000000015 */
[----:B------:R-:W-:-:S03]  /*0500*/  PRMT R9, R22, 0x5410, R9 ;  /* 0x0000541016097816 */ /* 0x000fc60000000009 */
[----:B------:R-:W3:Y:S08]  /*0510*/  LDC.U8 R24, c[0x3][0x33e] ;  /* 0x00c0cf80ff187b82 */ /* 0x000ef00000000000 */
[----:B------:R-:W3:Y:S01]  /*0520*/  LDC.U8 R29, c[0x3][0x33f] ;  /* 0x00c0cfc0ff1d7b82 */ /* 0x000ee20000000000 */
[----:B0-----:R-:W-:-:S04]  /*0530*/  PRMT R2, R2, 0x3340, R27 ;  /* 0x0000334002027816 */ /* 0x001fc8000000001b */
[----:B------:R-:W-:-:S03]  /*0540*/  PRMT R13, R2, 0x5410, R13 ;  /* 0x00005410020d7816 */ /* 0x000fc6000000000d */
[----:B------:R-:W0:Y:S01]  /*0550*/  LDC R16, c[0x3][0x350] ;  /* 0x00c0d400ff107b82 */ /* 0x000e220000000800 */
[----:B-1----:R-:W-:-:S04]  /*0560*/  SHF.R.U32.HI R27, RZ, 0x8, R18 ;  /* 0x00000008ff1b7819 */ /* 0x002fc80000011612 */
[----:B------:R-:W-:-:S03]  /*0570*/  PRMT R18, R27, 0x3340, R18 ;  /* 0x000033401b127816 */ /* 0x000fc60000000012 */
[----:B------:R-:W1:Y:S08]  /*0580*/  LDC.U8 R0, c[0x3][0x34c] ;  /* 0x00c0d300ff007b82 */ /* 0x000e700000000000 */
[----:B------:R-:W1:Y:S01]  /*0590*/  LDC.U8 R25, c[0x3][0x34d] ;  /* 0x00c0d340ff197b82 */ /* 0x000e620000000000 */
[----:B---3--:R-:W-:-:S04]  /*05a0*/  PRMT R24, R24, 0x3340, R29 ;  /* 0x0000334018187816 */ /* 0x008fc8000000001d */
[----:B------:R-:W-:-:S03]  /*05b0*/  PRMT R11, R11, 0x5410, R24 ;  /* 0x000054100b0b7816 */ /* 0x000fc60000000018 */
[----:B------:R-:W3:Y:S01]  /*05c0*/  LDC.U8 R14, c[0x3][0x34a] ;  /* 0x00c0d280ff0e7b82 */ /* 0x000ee20000000000 */
[----:B0-----:R-:W-:Y:S01]  /*05d0*/  LOP3.LUT R27, R16, 0xffff, RZ, 0xc0, !PT ;  /* 0x0000ffff101b7812 */ /* 0x001fe200078ec0ff */
[----:B------:R2:W-:Y:S03]  /*05e0*/  STL.128 [R1+0x10], R8 ;  /* 0x0000100801007387 */ /* 0x0005e60000100c00 */
[----:B------:R-:W-:-:S03]  /*05f0*/  SHF.R.U32.HI R16, RZ, 0x8, R27 ;  /* 0x00000008ff107819 */ /* 0x000fc6000001161b */
[----:B------:R-:W3:Y:S01]  /*0600*/  LDC.U8 R21, c[0x3][0x34b] ;  /* 0x00c0d2c0ff157b82 */ /* 0x000ee20000000000 */
[----:B------:R-:W-:-:S07]  /*0610*/  PRMT R16, R16, 0x3340, R27 ;  /* 0x0000334010107816 */ /* 0x000fce000000001b */
[----:B------:R-:W0:Y:S01]  /*0620*/  LDC.U8 R17, c[0x3][0x348] ;  /* 0x00c0d200ff117b82 */ /* 0x000e220000000000 */
[----:B-1----:R-:W-:-:S07]  /*0630*/  PRMT R0, R0, 0x3340, R25 ;  /* 0x0000334000007816 */ /* 0x002fce0000000019 */
[----:B------:R-:W0:Y:S08]  /*0640*/  LDC.U8 R20, c[0x3][0x349] ;  /* 0x00c0d240ff147b82 */ /* 0x000e300000000000 */
[----:B------:R-:W1:Y:S01]  /*0650*/  LDC.U8 R15, c[0x3][0x34e] ;  /* 0x00c0d380ff0f7b82 */ /* 0x000e620000000000 */
[----:B---3--:R-:W-:-:S07]  /*0660*/  PRMT R14, R14, 0x3340, R21 ;  /* 0x000033400e0e7816 */ /* 0x008fce0000000015 */
[----:B------:R-:W1:Y:S08]  /*0670*/  LDC.U8 R26, c[0x3][0x34f] ;  /* 0x00c0d3c0ff1a7b82 */ /* 0x000e700000000000 */
[----:B------:R-:W3:Y:S01]  /*0680*/  LDC.U8 R25, c[0x3][0x356] ;  /* 0x00c0d580ff197b82 */ /* 0x000ee20000000000 */
[----:B0-----:R-:W-:-:S04]  /*0690*/  PRMT R17, R17, 0x3340, R20 ;  /* 0x0000334011117816 */ /* 0x001fc80000000014 */
[----:B------:R-:W-:-:S03]  /*06a0*/  PRMT R14, R17, 0x5410, R14 ;  /* 0x00005410110e7816 */ /* 0x000fc6000000000e */
[----:B------:R-:W3:Y:S08]  /*06b0*/  LDC.U8 R24, c[0x3][0x357] ;  /* 0x00c0d5c0ff187b82 */ /* 0x000ef00000000000 */
[----:B------:R-:W0:Y:S01]  /*06c0*/  LDC.U8 R20, c[0x3][0x358] ;  /* 0x00c0d600ff147b82 */ /* 0x000e220000000000 */
[----:B-1----:R-:W-:-:S04]  /*06d0*/  PRMT R15, R15, 0x3340, R26 ;  /* 0x000033400f0f7816 */ /* 0x002fc8000000001a */
[----:B------:R-:W-:-:S03]  /*06e0*/  PRMT R15, R0, 0x5410, R15 ;  /* 0x00005410000f7816 */ /* 0x000fc6000000000f */
[----:B------:R-:W0:Y:S02]  /*06f0*/  LDC.U8 R21, c[0x3][0x359] ;  /* 0x00c0d640ff157b82 */ /* 0x000e240000000000 */
[----:B------:R2:W-:Y:S06]  /*0700*/  STL.128 [R1+0x20], R12 ;  /* 0x0000200c01007387 */ /* 0x0005ec0000100c00 */
        /* <DEDUP_REMOVED lines=16> */
[----:B0-----:R-:W-:-:S07]  /*0810*/  PRMT R2, R25, 0x3340, R26 ;  /* 0x0000334019027816 */ /* 0x001fce000000001a */
[----:B------:R-:W0:Y:S01]  /*0820*/  LDC R22, c[0x3][0x364] ;  /* 0x00c0d900ff167b82 */ /* 0x000e220000000800 */
[----:B-1----:R-:W-:-:S07]  /*0830*/  SHF.R.U32.HI R25, RZ, 0x8, R0 ;  /* 0x00000008ff197819 */ /* 0x002fce0000011600 */
[----:B------:R-:W1:Y:S08]  /*0840*/  LDC.U8 R27, c[0x3][0x36c] ;  /* 0x00c0db00ff1b7b82 */ /* 0x000e700000000000 */
[----:B------:R-:W1:Y:S01]  /*0850*/  LDC.U8 R28, c[0x3][0x36d] ;  /* 0x00c0db40ff1c7b82 */ /* 0x000e620000000000 */
[----:B---3--:R-:W-:Y:S02]  /*0860*/  PRMT R19, R20, 0x3340, R19 ;  /* 0x0000334014137816 */ /* 0x008fe40000000013 */
[----:B------:R-:W-:-:S02]  /*0870*/  PRMT R20, R25, 0x3340, R0 ;  /* 0x0000334019147816 */ /* 0x000fc40000000000 */
[----:B------:R-:W-:Y:S02]  /*0880*/  PRMT R19, R2, 0x5410, R19 ;  /* 0x0000541002137816 */ /* 0x000fe40000000013 */
[----:B0-----:R-:W-:Y:S01]  /*0890*/  LOP3.LUT R29, R22, 0xffff, RZ, 0xc0, !PT ;  /* 0x0000ffff161d7812 */ /* 0x001fe200078ec0ff */
[----:B------:R-:W0:Y:S02]  /*08a0*/  LDC.U8 R21, c[0x3][0x366] ;  /* 0x00c0d980ff157b82 */ /* 0x000e240000000000 */
[----:B------:R2:W-:Y:S01]  /*08b0*/  STL.128 [R1+0x30], R16 ;  /* 0x0000301001007387 */ /* 0x0005e20000100c00 */
[----:B------:R-:W-:-:S04]  /*08c0*/  SHF.R.U32.HI R0, RZ, 0x8, R29 ;  /* 0x00000008ff007819 */ /* 0x000fc8000001161d */
[----:B------:R-:W-:Y:S01]  /*08d0*/  PRMT R0, R0, 0x3340, R29 ;  /* 0x0000334000007816 */ /* 0x000fe2000000001d */
[----:B------:R-:W0:Y:S01]  /*08e0*/  LDC.U8 R22, c[0x3][0x367] ;  /* 0x00c0d9c0ff167b82 */ /* 0x000e220000000000 */
[----:B-1----:R-:W-:-:S07]  /*08f0*/  PRMT R25, R27, 0x3340, R28 ;  /* 0x000033401b197816 */ /* 0x002fce000000001c */
[----:B------:R-:W1:Y:S08]  /*0900*/  LDC.U8 R23, c[0x3][0x36a] ;  /* 0x00c0da80ff177b82 */ /* 0x000e700000000000 */
[----:B------:R-:W1:Y:S08]  /*0910*/  LDC.U8 R26, c[0x3][0x36b] ;  /* 0x00c0dac0ff1a7b82 */ /* 0x000e700000000000 */
[----:B------:R-:W3:Y:S01]  /*0920*/  LDC.U8 R27, c[0x3][0x368] ;  /* 0x00c0da00ff1b7b82 */ /* 0x000ee20000000000 */
[----:B0-----:R-:W-:-:S04]  /*0930*/  PRMT R21, R21, 0x3340, R22 ;  /* 0x0000334015157816 */ /* 0x001fc80000000016 */
[----:B------:R-:W-:-:S03]  /*0940*/  PRMT R21, R0, 0x5410, R21 ;  /* 0x0000541000157816 */ /* 0x000fc60000000015 */
[----:B------:R-:W3:Y:S01]  /*0950*/  LDC.U8 R24, c[0x3][0x369] ;  /* 0x00c0da40ff187b82 */ /* 0x000ee20000000000 */
[----:B-1----:R-:W-:-:S07]  /*0960*/  PRMT R22, R23, 0x3340, R26 ;  /* 0x0000334017167816 */ /* 0x002fce000000001a */
[----:B------:R-:W0:Y:S08]  /*0970*/  LDC.U8 R2, c[0x3][0x362] ;  /* 0x00c0d880ff027b82 */ /* 0x000e300000000000 */
[----:B------:R-:W0:Y:S01]  /*0980*/  LDC.U8 R23, c[0x3][0x363] ;  /* 0x00c0d8c0ff177b82 */ /* 0x000e220000000000 */
[----:B---3--:R-:W-:-:S07]  /*0990*/  PRMT R27, R27, 0x3340, R24 ;  /* 0x000033401b1b7816 */ /* 0x008fce0000000018 */
[----:B------:R-:W1:Y:S01]  /*09a0*/  LDC.U8 R29, c[0x3][0x360] ;  /* 0x00c0d800ff1d7b82 */ /* 0x000e620000000000 */
[----:B------:R-:W-:-:S07]  /*09b0*/  PRMT R22, R27, 0x5410, R22 ;  /* 0x000054101b167816 */ /* 0x000fce0000000016 */
[----:B------:R-:W1:Y:S01]  /*09c0*/  LDC.U8 R24, c[0x3][0x361] ;  /* 0x00c0d840ff187b82 */ /* 0x000e620000000000 */
[----:B0-----:R-:W-:Y:S02]  /*09d0*/  PRMT R2, R2, 0x3340, R23 ;  /* 0x0000334002027816 */ /* 0x001fe40000000017 */
[----:B------:R-:W-:Y:S02]  /*09e0*/  PRMT R23, R25, 0x5410, R20 ;  /* 0x0000541019177816 */ /* 0x000fe40000000014 */
[----:B-1----:R-:W-:-:S04]  /*09f0*/  PRMT R29, R29, 0x3340, R24 ;  /* 0x000033401d1d7816 */ /* 0x002fc80000000018 */
[----:B------:R-:W-:-:S05]  /*0a00*/  PRMT R20, R29, 0x5410, R2 ;  /* 0x000054101d147816 */ /* 0x000fca0000000002 */
[----:B------:R2:W-:Y:S01]  /*0a10*/  STL.128 [R1+0x40], R20 ;  /* 0x0000401401007387 */ /* 0x0005e20000100c00 */
[----:B------:R-:W-:Y:S05]  /*0a20*/  BRA `(.L_x_1) ;  /* 0x0000003c00787947 */ /* 0x000fea0003800000 */
.L_x_0:
[----:B------:R-:W-:-:S07]  /*0a30*/  IMAD.MOV.U32 R0, RZ, RZ, RZ ;  /* 0x000000ffff007224 */ /* 0x000fce00078e00ff */
.L_x_58:
[----:B0-----:R-:W-:Y:S01]  /*0a40*/  IMAD.MOV.U32 R5, RZ, RZ, 0x320 ;  /* 0x00000320ff057424 */ /* 0x001fe200078e00ff */
[----:B------:R-:W0:Y:S03]  /*0a50*/  LDCU.64 UR8, c[0x0][0x380] ;  /* 0x00007000ff0877ac */ /* 0x000e260008000a00 */
[----:B------:R-:W-:Y:S01]  /*0a60*/  IMAD R5, R0, 0xa, R5 ;  /* 0x0000000a00057824 */ /* 0x000fe200078e0205 */
[----:B------:R-:W-:-:S03]  /*0a70*/  UMOV UR4, URZ ;  /* 0x000000ff00047c82 */ /* 0x000fc60008000000 */
[----:B------:R-:W1:Y:S08]  /*0a80*/  LDC.U8 R2, c[0x3][R5] ;  /* 0x00c0000005027b82 */ /* 0x000e700000000000 */
[----:B------:R-:W1:Y:S08]  /*0a90*/  LDC.U8 R7, c[0x3][R5+0x1] ;  /* 0x00c0004005077b82 */ /* 0x000e700000000000 */
[----:B------:R-:W2:Y:S08]  /*0aa0*/  LDC.U8 R6, c[0x3][R5+0x2] ;  /* 0x00c0008005067b82 */ /* 0x000eb00000000000 */
[----:B------:R-:W2:Y:S08]  /*0ab0*/  LDC.U8 R9, c[0x3][R5+0x3] ;  /* 0x00c000c005097b82 */ /* 0x000eb00000000000 */
[----:B------:R-:W3:Y:S01]  /*0ac0*/  LDC.U8 R8, c[0x3][R5+0x4] ;  /* 0x00c0010005087b82 */ /* 0x000ee20000000000 */
[----:B-1----:R-:W-:-:S07]  /*0ad0*/  PRMT R2, R7, 0x7604, R2 ;  /* 0x0000760407027816 */ /* 0x002fce0000000002 */
[----:B------:R-:W3:Y:S08]  /*0ae0*/  LDC.U8 R11, c[0x3][R5+0x5] ;  /* 0x00c00140050b7b82 */ /* 0x000ef00000000000 */
[----:B------:R-:W1:Y:S01]  /*0af0*/  LDC.U8 R10, c[0x3][R5+0x6] ;  /* 0x00c00180050a7b82 */ /* 0x000e620000000000 */
[----:B--2---:R-:W-:-:S04]  /*0b00*/  PRMT R9, R9, 0x7604, R6 ;  /* 0x0000760409097816 */ /* 0x004fc80000000006 */
[----:B------:R-:W-:-:S03]  /*0b10*/  PRMT R6, R2, 0x5410, R9 ;  /* 0x0000541002067816 */ /* 0x000fc60000000009 */
[----:B------:R-:W1:Y:S08]  /*0b20*/  LDC.U8 R13, c[0x3][R5+0x7] ;  /* 0x00c001c0050d7b82 */ /* 0x000e700000000000 */
[----:B------:R-:W2:Y:S01]  /*0b30*/  LDC.U16 R4, c[0x3][R5+0x8] ;  /* 0x00c0020005047b82 */ /* 0x000ea20000000400 */
[----:B---3--:R-:W-:-:S07]  /*0b40*/  PRMT R7, R11, 0x7604, R8 ;  /* 0x000076040b077816 */ /* 0x008fce0000000008 */
[----:B------:R-:W3:Y:S01]  /*0b50*/  LDC R2, c[0x0][0x39c] ;  /* 0x0000e700ff027b82 */ /* 0x000ee20000000800 */
[----:B-1----:R-:W-:-:S04]  /*0b60*/  PRMT R10, R13, 0x7604, R10 ;  /* 0x000076040d0a7816 */ /* 0x002fc8000000000a */
[----:B------:R-:W-:Y:S01]  /*0b70*/  PRMT R7, R7, 0x5410, R10 ;  /* 0x0000541007077816 */ /* 0x000fe2000000000a */
[----:B--2---:R1:W-:Y:S04]  /*0b80*/  STL.U16 [R1+0x58], R4 ;  /* 0x0000580401007387 */ /* 0x0043e80000100400 */
[----:B0-----:R1:W-:Y:S02]  /*0b90*/  STL.64 [R1+0x50], R6 ;  /* 0x0000500601007387 */ /* 0x0013e40000100a00 */
.L_x_57:
[----:B------:R-:W-:Y:S02]  /*0ba0*/  UMOV UR5, URZ ;  /* 0x000000ff00057c82 */ /* 0x000fe40008000000 */
[----:B01234-:R-:W-:-:S03]  /*0bb0*/  IMAD.WIDE.U32 R4, R3, R2, UR4 ;  /* 0x0000000403047e25 */ /* 0x01ffc6000f8e0002 */
[----:B------:R-:W-:-:S04]  /*0bc0*/  LEA R8, P0, R4, UR8, 0x2 ;  /* 0x0000000804087c11 */ /* 0x000fc8000f8010ff */
[----:B------:R-:W-:-:S05]  /*0bd0*/  LEA.HI.X R9, R4, UR9, R5, 0x2, P0 ;  /* 0x0000000904097c11 */ /* 0x000fca00080f1405 */
[----:B------:R-:W2:Y:S01]  /*0be0*/  LDG.E.CONSTANT R5, desc[UR6][R8.64] ;  /* 0x0000000608057981 */ /* 0x000ea2000c1e9900 */
[----:B------:R-:W-:Y:S01]  /*0bf0*/  UIADD3 UR4, UPT, UPT, UR4, 0x1, URZ ;  /* 0x0000000104047890 */ /* 0x000fe2000fffe0ff */
[----:B------:R-:W-:Y:S05]  /*0c00*/  BSSY.RECONVERGENT B0, `(.L_x_2) ;  /* 0x00003aa000007945 */ /* 0x000fea0003800200 */
[----:B------:R-:W-:Y:S02]  /*0c10*/  ISETP.NE.AND P1, PT, R2, UR4, PT ;  /* 0x0000000402007c0c */ /* 0x000fe4000bf25270 */
[----:B--2--5:R-:W-:Y:S02]  /*0c20*/  LOP3.LUT R7, R5, 0xffff, RZ, 0xc0, !PT ;  /* 0x0000ffff05077812 */ /* 0x024fe400078ec0ff */
[----:B------:R-:W-:-:S02]  /*0c30*/  SHF.R.U32.HI R4, RZ, 0x10, R5 ;  /* 0x00000010ff047819 */ /* 0x000fc40000011605 */
[----:B------:R-:W-:-:S13]  /*0c40*/  ISETP.GT.U32.AND P0, PT, R7, 0x30, PT ;  /* 0x000000300700780c */ /* 0x000fda0003f04070 */
[----:B------:R-:W-:Y:S05]  /*0c50*/  @P0 BRA `(.L_x_3) ;  /* 0x0000000000480947 */ /* 0x000fea0003800000 */
[----:B------:R-:W-:-:S04]  /*0c60*/  LOP3.LUT R6, R5, 0x3f, RZ, 0xc0, !PT ;  /* 0x0000003f05067812 */ /* 0x000fc800078ec0ff */
[----:B------:R-:W0:Y:S02]  /*0c70*/  LDC.U8 R4, c[0x3][R6+0x370] ;  /* 0x00c0dc0006047b82 */ /* 0x000e240000000000 */
[----:B0-----:R-:W-:-:S06]  /*0c80*/  IMAD.IADD R7, R1, 0x1, R4 ;  /* 0x0000000101077824 */ /* 0x001fcc00078e0204 */
[----:B------:R-:W2:Y:S01]  /*0c90*/  LDL.U8 R7, [R7+0x50] ;  /* 0x0000500007077983 */ /* 0x000ea20000100000 */
[----:B------:R-:W-:-:S05]  /*0ca0*/  LOP3.LUT R4, R5, 0xff, RZ, 0xc0, !PT ;  /* 0x000000ff05047812 */ /* 0x000fca00078ec0ff */
[----:B------:R-:W-:-:S05]  /*0cb0*/  IMAD R4, R4, 0x25, RZ ;  /* 0x0000002504047824 */ /* 0x000fca00078e02ff */
[----:B------:R-:W-:-:S05]  /*0cc0*/  SHF.R.U32.HI R4, RZ, 0x8, R4 ;  /* 0x00000008ff047819 */ /* 0x000fca0000011604 */
[----:B------:R-:W-:-:S05]  /*0cd0*/  IMAD.MOV R8, RZ, RZ, -R4 ;  /* 0x000000ffff087224 */ /* 0x000fca00078e0a04 */
[----:B------:R-:W-:-:S05]  /*0ce0*/  PRMT R8, R8, 0x7710, RZ ;  /* 0x0000771008087816 */ /* 0x000fca00000000ff */
[----:B------:R-:W-:-:S05]  /*0cf0*/  IMAD.IADD R5, R5, 0x1, R8 ;  /* 0x0000000105057824 */ /* 0x000fca00078e0208 */
[----:B------:R-:W-:-:S04]  /*0d00*/  LOP3.LUT R5, R5, 0xfe, RZ, 0xc0, !PT ;  /* 0x000000fe05057812 */ /* 0x000fc800078ec0ff */
[----:B------:R-:W-:-:S04]  /*0d10*/  LEA.HI R5, R5, R4, RZ, 0x1f ;  /* 0x0000000405057211 */ /* 0x000fc800078ff8ff */
[----:B------:R-:W-:-:S04]  /*0d20*/  SHF.R.U32.HI R5, RZ, 0x2, R5 ;  /* 0x00000002ff057819 */ /* 0x000fc80000011605 */
[----:B------:R-:W-:-:S06]  /*0d30*/  LOP3.LUT R4, R5, 0xffff, RZ, 0xc0, !PT ;  /* 0x0000ffff05047812 */ /* 0x000fcc00078ec0ff */
[----:B------:R-:W0:Y:S02]  /*0d40*/  LDC.U8 R4, c[0x3][R4+0x3a1] ;  /* 0x00c0e84004047b82 */ /* 0x000e240000000000 */
[----:B0-----:R-:W-:-:S05]  /*0d50*/  IMAD.IADD R8, R1, 0x1, R4 ;  /* 0x0000000101087824 */ /* 0x001fca00078e0204 */
[----:B--2---:R0:W-:Y:S01]  /*0d60*/  STL.U8 [R8+0x50], R7 ;  /* 0x0000500708007387 */ /* 0x0041e20000100000 */
[----:B------:R-:W-:Y:S05]  /*0d70*/  BRA `(.L_x_4) ;  /* 0x0000003800487947 */ /* 0x000fea0003800000 */
.L_x_3:
[----:B------:R-:W-:-:S13]  /*0d80*/  ISETP.GT.U32.AND P0, PT, R7, 0x37, PT ;  /* 0x000000370700780c */ /* 0x000fda0003f04070 */
[----:B------:R-:W-:-:S06]  /*0d90*/  @!P0 LOP3.LUT R6, R5, 0x3f, RZ, 0xc0, !PT ;  /* 0x0000003f05068812 */ /* 0x000fcc00078ec0ff */
[----:B------:R-:W0:Y:S02]  /*0da0*/  @!P0 LDC.U8 R6, c[0x3][R6+0x385] ;  /* 0x00c0e14006068b82 */ /* 0x000e240000000000 */
[----:B0-----:R-:W-:-:S05]  /*0db0*/  @!P0 IMAD.IADD R9, R1, 0x1, R6 ;  /* 0x0000000101098824 */ /* 0x001fca00078e0206 */
[----:B------:R1:W-:Y:S01]  /*0dc0*/  @!P0 STL.U8 [R9+0x50], R4 ;  /* 0x0000500409008387 */ /* 0x0003e20000100000 */
[----:B------:R-:W-:Y:S05]  /*0dd0*/  @!P0 BRA `(.L_x_4) ;  /* 0x0000003800308947 */ /* 0x000fea0003800000 */
[----:B------:R-:W-:-:S13]  /*0de0*/  ISETP.GT.U32.AND P0, PT, R7, 0x77, PT ;  /* 0x000000770700780c */ /* 0x000fda0003f04070 */
[----:B------:R-:W-:Y:S05]  /*0df0*/  @P0 BRA `(.L_x_5) ;  /* 0x0000000c00340947 */ /* 0x000fea0003800000 */
[----:B------:R-:W-:Y:S01]  /*0e00*/  VIADD R7, R5, 0xffffffc8 ;  /* 0xffffffc805077836 */ /* 0x000fe20000000000 */
[----:B------:R-:W-:Y:S04]  /*0e10*/  BSSY.RECONVERGENT B1, `(.L_x_6) ;  /* 0x0000015000017945 */ /* 0x000fe80003800200 */
[----:B------:R-:W-:-:S04]  /*0e20*/  PRMT R5, R7, 0x8880, RZ ;  /* 0x0000888007057816 */ /* 0x000fc800000000ff */
[----:B------:R-:W-:-:S04]  /*0e30*/  PRMT R5, R5, 0x7710, RZ ;  /* 0x0000771005057816 */ /* 0x000fc800000000ff */
[----:B------:R-:W-:-:S04]  /*0e40*/  SHF.R.U32.HI R5, RZ, 0xc, R5 ;  /* 0x0000000cff057819 */ /* 0x000fc80000011605 */
[----:B------:R-:W-:-:S05]  /*0e50*/  LOP3.LUT R5, R5, 0x7, RZ, 0xc0, !PT ;  /* 0x0000000705057812 */ /* 0x000fca00078ec0ff */
[----:B------:R-:W-:-:S05]  /*0e60*/  IMAD.IADD R5, R7, 0x1, R5 ;  /* 0x0000000107057824 */ /* 0x000fca00078e0205 */
[----:B------:R-:W-:-:S05]  /*0e70*/  LOP3.LUT R6, R5, 0xf8, RZ, 0xc0, !PT ;  /* 0x000000f805067812 */ /* 0x000fca00078ec0ff */
[----:B------:R-:W-:-:S05]  /*0e80*/  IMAD.MOV R6, RZ, RZ, -R6 ;  /* 0x000000ffff067224 */ /* 0x000fca00078e0a06 */
[----:B------:R-:W-:-:S05]  /*0e90*/  PRMT R6, R6, 0x7710, RZ ;  /* 0x0000771006067816 */ /* 0x000fca00000000ff */
[----:B------:R-:W-:-:S05]  /*0ea0*/  IMAD.IADD R6, R7, 0x1, R6 ;  /* 0x0000000107067824 */ /* 0x000fca00078e0206 */
[----:B------:R-:W-:-:S04]  /*0eb0*/  PRMT R7, R6, 0x8880, RZ ;  /* 0x0000888006077816 */ /* 0x000fc800000000ff */
[----:B------:R-:W-:-:S13]  /*0ec0*/  ISETP.GT.AND P0, PT, R7, 0x6, PT ;  /* 0x000000060700780c */ /* 0x000fda0003f04270 */
[----:B------:R-:W-:Y:S05]  /*0ed0*/  @P0 BRA `(.L_x_7) ;  /* 0x00000000001c0947 */ /* 0x000fea0003800000 */
[----:B-1----:R-:W-:-:S04]  /*0ee0*/  PRMT R4, R6, 0x8880, RZ ;  /* 0x0000888006047816 */ /* 0x002fc800000000ff */
[----:B------:R-:W-:-:S04]  /*0ef0*/  PRMT R4, R4, 0x7710, RZ ;  /* 0x0000771004047816 */ /* 0x000fc800000000ff */
[----:B------:R-:W-:-:S06]  /*0f00*/  PRMT R4, R4, 0x9910, RZ ;  /* 0x0000991004047816 */ /* 0x000fcc00000000ff */
[----:B------:R-:W0:Y:S02]  /*0f10*/  LDC.U8 R4, c[0x3][R4+0x3a8] ;  /* 0x00c0ea0004047b82 */ /* 0x000e240000000000 */
[----:B0-----:R-:W-:-:S06]  /*0f20*/  IMAD.IADD R7, R1, 0x1, R4 ;  /* 0x0000000101077824 */ /* 0x001fcc00078e0204 */
[----:B------:R-:W5:Y:S01]  /*0f30*/  LDL.U8 R7, [R7+0x50] ;  /* 0x0000500007077983 */ /* 0x000f620000100000 */
[----:B------:R-:W-:Y:S05]  /*0f40*/  BRA `(.L_x_8) ;  /* 0x0000000000047947 */ /* 0x000fea0003800000 */
.L_x_7:
[----:B------:R-:W-:-:S07]  /*0f50*/  PRMT R7, R4, 0x7610, R7 ;  /* 0x0000761004077816 */ /* 0x000fce0000000007 */
.L_x_8:
[----:B------:R-:W-:Y:S05]  /*0f60*/  BSYNC.RECONVERGENT B1 ;  /* 0x0000000000017941 */ /* 0x000fea0003800200 */
.L_x_6:
[----:B-1----:R-:W-:-:S04]  /*0f70*/  PRMT R4, R5, 0x8880, RZ ;  /* 0x0000888005047816 */ /* 0x002fc800000000ff */
[----:B------:R-:W-:-:S04]  /*0f80*/  PRMT R4, R4, 0x7710, RZ ;  /* 0x0000771004047816 */ /* 0x000fc800000000ff */
[----:B------:R-:W-:-:S04]  /*0f90*/  SHF.R.U32.HI R4, RZ, 0x3, R4 ;  /* 0x00000003ff047819 */ /* 0x000fc80000011604 */
[----:B------:R-:W-:-:S04]  /*0fa0*/  LOP3.LUT R4, R4, 0xff, RZ, 0xc0, !PT ;  /* 0x000000ff04047812 */ /* 0x000fc800078ec0ff */
[----:B------:R-:W-:-:S13]  /*0fb0*/  ISETP.GT.AND P0, PT, R4, 0x3, PT ;  /* 0x000000030400780c */ /* 0x000fda0003f04270 */
[----:B------:R-:W-:Y:S05]  /*0fc0*/  @P0 BRA `(.L_x_9) ;  /* 0x0000000400d40947 */ /* 0x000fea0003800000 */
[----:B------:R-:W-:-:S13]  /*0fd0*/  ISETP.GT.AND P0, PT, R4, 0x1, PT ;  /* 0x000000010400780c */ /* 0x000fda0003f04270 */
[----:B------:R-:W-:Y:S05]  /*0fe0*/  @P0 BRA `(.L_x_10) ;  /* 0x0000000000e80947 */ /* 0x000fea0003800000 */
[----:B------:R-:W-:-:S13]  /*0ff0*/  ISETP.NE.AND P0, PT, R4, RZ, PT ;  /* 0x000000ff0400720c */ /* 0x000fda0003f05270 */
[----:B------:R-:W-:Y:S05]  /*1000*/  @!P0 BRA `(.L_x_11) ;  /* 0x0000000000788947 */ /* 0x000fea0003800000 */
[----:B------:R-:W-:-:S13]  /*1010*/  ISETP.NE.AND P0, PT, R4, 0x1, PT ;  /* 0x000000010400780c */ /* 0x000fda0003f05270 */
[----:B------:R-:W-:Y:S05]  /*1020*/  @P0 BRA `(.L_x_4) ;  /* 0x00000034009c0947 */ /* 0x000fea0003800000 */
[----:B------:R-:W2:Y:S01]  /*1030*/  LDL.U16 R4, [R1+0x50] ;  /* 0x0000500001047983 */ /* 0x000ea20000100400 */
[----:B-----5:R-:W-:-:S04]  /*1040*/  LOP3.LUT R6, R7, 0xffff, RZ, 0xc0, !PT ;  /* 0x0000ffff07067812 */ /* 0x020fc800078ec0ff */
[----:B------:R-:W-:Y:S02]  /*1050*/  LOP3.LUT R7, R6, 0xff, RZ, 0xc0, !PT ;  /* 0x000000ff06077812 */ /* 0x000fe400078ec0ff */
[C---:B--2---:R-:W-:Y:S02]  /*1060*/  PRMT R5, R4.reuse, 0x7771, RZ ;  /* 0x0000777104057816 */ /* 0x044fe400000000ff */
[----:B------:R-:W-:Y:S02]  /*1070*/  PRMT R4, R4, 0x7770, RZ ;  /* 0x0000777004047816 */ /* 0x000fe400000000ff */
[----:B------:R-:W-:Y:S02]  /*1080*/  LOP3.LUT R5, R5, 0x1, RZ, 0xc0, !PT ;  /* 0x0000000105057812 */ /* 0x000fe400078ec0ff */
[----:B------:R-:W-:Y:S02]  /*1090*/  SHF.R.U32.HI R8, RZ, 0x3, R4 ;  /* 0x00000003ff087819 */ /* 0x000fe40000011604 */
[----:B------:R-:W-:-:S02]  /*10a0*/  IADD3 R5, PT, PT, R5, R4, R7 ;  /* 0x0000000405057210 */ /* 0x000fc40007ffe007 */
[----:B------:R-:W-:Y:S02]  /*10b0*/  SHF.R.U32.HI R7, RZ, 0x2, R6 ;  /* 0x00000002ff077819 */ /* 0x000fe40000011606 */
[----:B------:R-:W-:Y:S02]  /*10c0*/  LOP3.LUT R8, R8, 0x11, RZ, 0xc0, !PT ;  /* 0x0000001108087812 */ /* 0x000fe400078ec0ff */
[C---:B------:R-:W-:Y:S02]  /*10d0*/  LOP3.LUT R4, R5.reuse, 0xffff, RZ, 0xc0, !PT ;  /* 0x0000ffff05047812 */ /* 0x040fe400078ec0ff */
[----:B------:R-:W-:Y:S02]  /*10e0*/  LOP3.LUT R7, R8, 0x22, R7, 0xf8, !PT ;  /* 0x0000002208077812 */ /* 0x000fe400078ef807 */
[----:B------:R-:W-:Y:S02]  /*10f0*/  SHF.R.U32.HI R4, RZ, 0x1, R4 ;  /* 0x00000001ff047819 */ /* 0x000fe40000011604 */
[----:B------:R-:W-:-:S02]  /*1100*/  LOP3.LUT R9, R5, 0xff, RZ, 0xc0, !PT ;  /* 0x000000ff05097812 */ /* 0x000fc400078ec0ff */
[----:B------:R-:W-:Y:S02]  /*1110*/  LOP3.LUT R4, R7, 0x44, R4, 0xf8, !PT ;  /* 0x0000004407047812 */ /* 0x000fe400078ef804 */
[----:B------:R-:W-:Y:S02]  /*1120*/  ISETP.GT.U32.AND P0, PT, R5, 0xff, PT ;  /* 0x000000ff0500780c */ /* 0x000fe40003f04070 */
[----:B------:R-:W-:Y:S01]  /*1130*/  SHF.R.U32.HI R7, RZ, 0x4, R4 ;  /* 0x00000004ff077819 */ /* 0x000fe20000011604 */
[----:B------:R-:W0:Y:S01]  /*1140*/  LDC.U8 R9, c[0x3][R9] ;  /* 0x00c0000009097b82 */ /* 0x000e220000000000 */
[----:B------:R-:W-:Y:S02]  /*1150*/  LOP3.LUT R6, R4, 0x7, RZ, 0xc0, !PT ;  /* 0x0000000704067812 */ /* 0x000fe400078ec0ff */
[----:B------:R-:W-:Y:S02]  /*1160*/  LOP3.LUT R8, R7, 0xffff, RZ, 0xc0, !PT ;  /* 0x0000ffff07087812 */ /* 0x000fe400078ec0ff */
[----:B------:R-:W-:-:S03]  /*1170*/  SEL R4, RZ, 0x1, !P0 ;  /* 0x00000001ff047807 */ /* 0x000fc60004000000 */
[----:B------:R-:W1:Y:S08]  /*1180*/  LDC.U8 R7, c[0x3][R6+0x300] ;  /* 0x00c0c00006077b82 */ /* 0x000e700000000000 */
[----:B------:R-:W1:Y:S02]  /*1190*/  LDC.U8 R8, c[0x3][R8+0x310] ;  /* 0x00c0c40008087b82 */ /* 0x000e640000000000 */
[----:B-1----:R-:W-:-:S04]  /*11a0*/  LOP3.LUT R4, R4, R8, R7, 0xfe, !PT ;  /* 0x0000000804047212 */ /* 0x002fc800078efe07 */
[----:B0-----:R-:W-:-:S04]  /*11b0*/  LOP3.LUT R4, R4, R9, RZ, 0xfc, !PT ;  /* 0x0000000904047212 */ /* 0x001fc800078efcff */
[----:B------:R-:W-:-:S05]  /*11c0*/  PRMT R4, R4, 0x7604, R5 ;  /* 0x0000760404047816 */ /* 0x000fca0000000005 */
[----:B------:R0:W-:Y:S01]  /*11d0*/  STL.U16 [R1+0x50], R4 ;  /* 0x0000500401007387 */ /* 0x0001e20000100400 */
[----:B------:R-:W-:Y:S05]  /*11e0*/  BRA `(.L_x_4) ;  /* 0x00000034002c7947 */ /* 0x000fea0003800000 */
.L_x_11:
[----:B------:R-:W2:Y:S01]  /*11f0*/  LDL.U8 R9, [R1+0x50] ;  /* 0x0000500001097983 */ /* 0x000ea20000100000 */
[C---:B-----5:R-:W-:Y:S02]  /*1200*/  LOP3.LUT R4, R7.reuse, 0xff, RZ, 0xc0, !PT ;  /* 0x000000ff07047812 */ /* 0x060fe400078ec0ff */
[----:B------:R-:W-:-:S04]  /*1210*/  LOP3.LUT R6, R7, 0xffff, RZ, 0xc0, !PT ;  /* 0x0000ffff07067812 */ /* 0x000fc800078ec0ff */
[----:B------:R-:W-:Y:S02]  /*1220*/  SHF.R.U32.HI R8, RZ, 0x2, R6 ;  /* 0x00000002ff087819 */ /* 0x000fe40000011606 */
[----:B--2---:R-:W-:Y:S01]  /*1230*/  SHF.R.U32.HI R5, RZ, 0x3, R9 ;  /* 0x00000003ff057819 */ /* 0x004fe20000011609 */
[----:B------:R-:W-:-:S03]  /*1240*/  IMAD.IADD R4, R9, 0x1, R4 ;  /* 0x0000000109047824 */ /* 0x000fc600078e0204 */
[----:B------:R-:W-:Y:S02]  /*1250*/  LOP3.LUT R5, R5, 0x11, RZ, 0xc0, !PT ;  /* 0x0000001105057812 */ /* 0x000fe400078ec0ff */
[----:B------:R-:W-:Y:S02]  /*1260*/  SHF.R.U32.HI R6, RZ, 0x1, R4 ;  /* 0x00000001ff067819 */ /* 0x000fe40000011604 */
[----:B------:R-:W-:Y:S02]  /*1270*/  LOP3.LUT R5, R5, 0x22, R8, 0xf8, !PT ;  /* 0x0000002205057812 */ /* 0x000fe400078ef808 */
[C---:B------:R-:W-:Y:S02]  /*1280*/  LOP3.LUT R10, R4.reuse, 0xff, RZ, 0xc0, !PT ;  /* 0x000000ff040a7812 */ /* 0x040fe400078ec0ff */
[----:B------:R-:W-:Y:S02]  /*1290*/  LOP3.LUT R5, R5, 0x44, R6, 0xf8, !PT ;  /* 0x0000004405057812 */ /* 0x000fe400078ef806 */
[----:B------:R-:W-:-:S02]  /*12a0*/  PRMT R12, R4, 0x9910, RZ ;  /* 0x00009910040c7816 */ /* 0x000fc400000000ff */
[----:B------:R-:W-:Y:S01]  /*12b0*/  SHF.R.U32.HI R6, RZ, 0x4, R5 ;  /* 0x00000004ff067819 */ /* 0x000fe20000011605 */
[----:B------:R-:W0:Y:S01]  /*12c0*/  LDC.U8 R10, c[0x3][R10] ;  /* 0x00c000000a0a7b82 */ /* 0x000e220000000000 */
[----:B------:R-:W-:Y:S02]  /*12d0*/  LOP3.LUT R7, R5, 0x7, RZ, 0xc0, !PT ;  /* 0x0000000705077812 */ /* 0x000fe400078ec0ff */
[----:B------:R-:W-:Y:S02]  /*12e0*/  LOP3.LUT R8, R6, 0xffff, RZ, 0xc0, !PT ;  /* 0x0000ffff06087812 */ /* 0x000fe400078ec0ff */
[----:B------:R-:W-:-:S03]  /*12f0*/  LOP3.LUT R5, R4, 0xff, RZ, 0xc0, !PT ;  /* 0x000000ff04057812 */ /* 0x000fc600078ec0ff */
[----:B------:R-:W1:Y:S01]  /*1300*/  LDC.U8 R6, c[0x3][R7+0x300] ;  /* 0x00c0c00007067b82 */ /* 0x000e620000000000 */
[----:B------:R-:W-:-:S04]  /*1310*/  ISETP.NE.AND P0, PT, R5, R12, PT ;  /* 0x0000000c0500720c */ /* 0x000fc80003f05270 */
[----:B------:R-:W-:-:S03]  /*1320*/  SEL R5, RZ, 0x1, !P0 ;  /* 0x00000001ff057807 */ /* 0x000fc60004000000 */
[----:B------:R-:W1:Y:S02]  /*1330*/  LDC.U8 R8, c[0x3][R8+0x310] ;  /* 0x00c0c40008087b82 */ /* 0x000e640000000000 */
[----:B-1----:R-:W-:-:S04]  /*1340*/  LOP3.LUT R5, R8, R6, R5, 0xfe, !PT ;  /* 0x0000000608057212 */ /* 0x002fc800078efe05 */
[----:B0-----:R-:W-:-:S04]  /*1350*/  LOP3.LUT R5, R5, R10, RZ, 0xfc, !PT ;  /* 0x0000000a05057212 */ /* 0x001fc800078efcff */
[----:B------:R-:W-:-:S05]  /*1360*/  PRMT R4, R5, 0x7604, R4 ;  /* 0x0000760405047816 */ /* 0x000fca0000000004 */
[----:B------:R0:W-:Y:S01]  /*1370*/  STL.U16 [R1+0x50], R4 ;  /* 0x0000500401007387 */ /* 0x0001e20000100400 */
[----:B------:R-:W-:Y:S05]  /*1380*/  BRA `(.L_x_4) ;  /* 0x0000003000c47947 */ /* 0x000fea0003800000 */
.L_x_10:
[----:B------:R-:W-:-:S13]  /*1390*/  ISETP.NE.AND P0, PT, R4, 0x2, PT ;  /* 0x000000020400780c */ /* 0x000fda0003f05270 */
[----:B------:R-:W-:Y:S05]  /*13a0*/  @!P0 BRA `(.L_x_12) ;  /* 0x0000000000788947 */ /* 0x000fea0003800000 */
[----:B------:R-:W-:-:S13]  /*13b0*/  ISETP.NE.AND P0, PT, R4, 0x3, PT ;  /* 0x000000030400780c */ /* 0x000fda0003f05270 */
[----:B------:R-:W-:Y:S05]  /*13c0*/  @P0 BRA `(.L_x_4) ;  /* 0x0000003000b40947 */ /* 0x000fea0003800000 */
[----:B------:R-:W2:Y:S01]  /*13d0*/  LDL.U16 R4, [R1+0x50] ;  /* 0x0000500001047983 */ /* 0x000ea20000100400 */
[----:B-----5:R-:W-:-:S04]  /*13e0*/  LOP3.LUT R7, R7, 0xffff, RZ, 0xc0, !PT ;  /* 0x0000ffff07077812 */ /* 0x020fc800078ec0ff */
[----:B------:R-:W-:Y:S02]  /*13f0*/  LOP3.LUT R8, R7, 0xff, RZ, 0xc0, !PT ;  /* 0x000000ff07087812 */ /* 0x000fe400078ec0ff */
[----:B------:R-:W-:Y:S02]  /*1400*/  SHF.R.U32.HI R7, RZ, 0x2, R7 ;  /* 0x00000002ff077819 */ /* 0x000fe40000011607 */
[C---:B--2---:R-:W-:Y:S02]  /*1410*/  PRMT R5, R4.reuse, 0x7771, RZ ;  /* 0x0000777104057816 */ /* 0x044fe400000000ff */
[----:B------:R-:W-:Y:S02]  /*1420*/  PRMT R4, R4, 0x7770, RZ ;  /* 0x0000777004047816 */ /* 0x000fe400000000ff */
[----:B------:R-:W-:Y:S02]  /*1430*/  LOP3.LUT R5, R5, 0x1, RZ, 0xc0, !PT ;  /* 0x0000000105057812 */ /* 0x000fe400078ec0ff */
[----:B------:R-:W-:-:S02]  /*1440*/  SHF.R.U32.HI R6, RZ, 0x3, R4 ;  /* 0x00000003ff067819 */ /* 0x000fc40000011604 */
[----:B------:R-:W-:Y:S02]  /*1450*/  IADD3 R5, PT, PT, R4, -R8, -R5 ;  /* 0x8000000804057210 */ /* 0x000fe40007ffe805 */
[----:B------:R-:W-:Y:S02]  /*1460*/  LOP3.LUT R6, R6, 0x11, RZ, 0xc0, !PT ;  /* 0x0000001106067812 */ /* 0x000fe400078ec0ff */
[C---:B------:R-:W-:Y:S02]  /*1470*/  LOP3.LUT R4, R5.reuse, 0xffff, RZ, 0xc0, !PT ;  /* 0x0000ffff05047812 */ /* 0x040fe400078ec0ff */
[----:B------:R-:W-:Y:S02]  /*1480*/  LOP3.LUT R6, R6, 0x22, R7, 0xf8, !PT ;  /* 0x0000002206067812 */ /* 0x000fe400078ef807 */
[----:B------:R-:W-:Y:S02]  /*1490*/  SHF.R.U32.HI R7, RZ, 0x1, R4 ;  /* 0x00000001ff077819 */ /* 0x000fe40000011604 */
[----:B------:R-:W-:-:S02]  /*14a0*/  LOP3.LUT R8, R5, 0xff, RZ, 0xc0, !PT ;  /* 0x000000ff05087812 */ /* 0x000fc400078ec0ff */
[----:B------:R-:W-:Y:S02]  /*14b0*/  LOP3.LUT R6, R6, 0x44, R7, 0xf8, !PT ;  /* 0x0000004406067812 */ /* 0x000fe400078ef807 */
[----:B------:R-:W-:Y:S02]  /*14c0*/  SHF.R.U32.HI R4, RZ, 0x8, R4 ;  /* 0x00000008ff047819 */ /* 0x000fe40000011604 */
[----:B------:R-:W-:Y:S01]  /*14d0*/  SHF.R.U32.HI R7, RZ, 0x4, R6 ;  /* 0x00000004ff077819 */ /* 0x000fe20000011606 */
[----:B------:R-:W0:Y:S01]  /*14e0*/  LDC.U8 R8, c[0x3][R8] ;  /* 0x00c0000008087b82 */ /* 0x000e220000000000 */
[----:B------:R-:W-:Y:S02]  /*14f0*/  LOP3.LUT R6, R6, 0x7, RZ, 0xc0, !PT ;  /* 0x0000000706067812 */ /* 0x000fe400078ec0ff */
[----:B------:R-:W-:-:S05]  /*1500*/  LOP3.LUT R9, R7, 0xffff, RZ, 0xc0, !PT ;  /* 0x0000ffff07097812 */ /* 0x000fca00078ec0ff */
[----:B------:R-:W1:Y:S08]  /*1510*/  LDC.U8 R6, c[0x3][R6+0x308] ;  /* 0x00c0c20006067b82 */ /* 0x000e700000000000 */
[----:B------:R-:W1:Y:S02]  /*1520*/  LDC.U8 R7, c[0x3][R9+0x318] ;  /* 0x00c0c60009077b82 */ /* 0x000e640000000000 */
[----:B-1----:R-:W-:-:S04]  /*1530*/  LOP3.LUT R7, R6, R7, RZ, 0xfc, !PT ;  /* 0x0000000706077212 */ /* 0x002fc800078efcff */
[----:B------:R-:W-:-:S04]  /*1540*/  LOP3.LUT R7, R7, 0x1, R4, 0xf8, !PT ;  /* 0x0000000107077812 */ /* 0x000fc800078ef804 */
[----:B0-----:R-:W-:-:S04]  /*1550*/  LOP3.LUT R4, R7, 0x2, R8, 0xfe, !PT ;  /* 0x0000000207047812 */ /* 0x001fc800078efe08 */
[----:B------:R-:W-:-:S05]  /*1560*/  PRMT R4, R4, 0x7604, R5 ;  /* 0x0000760404047816 */ /* 0x000fca0000000005 */
[----:B------:R0:W-:Y:S01]  /*1570*/  STL.U16 [R1+0x50], R4 ;  /* 0x0000500401007387 */ /* 0x0001e20000100400 */
[----:B------:R-:W-:Y:S05]  /*1580*/  BRA `(.L_x_4) ;  /* 0x0000003000447947 */ /* 0x000fea0003800000 */
.L_x_12:
[----:B------:R-:W2:Y:S01]  /*1590*/  LDL.U8 R9, [R1+0x50] ;  /* 0x0000500001097983 */ /* 0x000ea20000100000 */
[----:B-----5:R-:W-:-:S04]  /*15a0*/  LOP3.LUT R6, R7, 0xffff, RZ, 0xc0, !PT ;  /* 0x0000ffff07067812 */ /* 0x020fc800078ec0ff */
[----:B------:R-:W-:Y:S02]  /*15b0*/  LOP3.LUT R4, R6, 0xff, RZ, 0xc0, !PT ;  /* 0x000000ff06047812 */ /* 0x000fe400078ec0ff */
[----:B------:R-:W-:Y:S02]  /*15c0*/  SHF.R.U32.HI R6, RZ, 0x2, R6 ;  /* 0x00000002ff067819 */ /* 0x000fe40000011606 */
[----:B--2---:R-:W-:Y:S01]  /*15d0*/  SHF.R.U32.HI R5, RZ, 0x3, R9 ;  /* 0x00000003ff057819 */ /* 0x004fe20000011609 */
[----:B------:R-:W-:-:S03]  /*15e0*/  IMAD.IADD R4, R9, 0x1, -R4 ;  /* 0x0000000109047824 */ /* 0x000fc600078e0a04 */
[----:B------:R-:W-:Y:S02]  /*15f0*/  LOP3.LUT R5, R5, 0x11, RZ, 0xc0, !PT ;  /* 0x0000001105057812 */ /* 0x000fe400078ec0ff */
[C---:B------:R-:W-:Y:S02]  /*1600*/  LOP3.LUT R7, R4.reuse, 0xffff, RZ, 0xc0, !PT ;  /* 0x0000ffff04077812 */ /* 0x040fe400078ec0ff */
[----:B------:R-:W-:Y:S02]  /*1610*/  LOP3.LUT R5, R5, 0x22, R6, 0xf8, !PT ;  /* 0x0000002205057812 */ /* 0x000fe400078ef806 */
[----:B------:R-:W-:Y:S02]  /*1620*/  SHF.R.U32.HI R6, RZ, 0x1, R7 ;  /* 0x00000001ff067819 */ /* 0x000fe40000011607 */
[----:B------:R-:W-:Y:S02]  /*1630*/  LOP3.LUT R8, R4, 0xff, RZ, 0xc0, !PT ;  /* 0x000000ff04087812 */ /* 0x000fe400078ec0ff */
[----:B------:R-:W-:-:S02]  /*1640*/  LOP3.LUT R5, R5, 0x44, R6, 0xf8, !PT ;  /* 0x0000004405057812 */ /* 0x000fc400078ef806 */
        /* <DEDUP_REMOVED lines=13> */
.L_x_9:
[----:B------:R-:W-:-:S13]  /*1720*/  ISETP.GT.AND P0, PT, R4, 0x5, PT ;  /* 0x000000050400780c */ /* 0x000fda0003f04270 */
[----:B------:R-:W-:Y:S05]  /*1730*/  @P0 BRA `(.L_x_13) ;  /* 0x00000000004c0947 */ /* 0x000fea0003800000 */
[----:B------:R-:W-:-:S13]  /*1740*/  ISETP.NE.AND P0, PT, R4, 0x4, PT ;  /* 0x000000040400780c */ /* 0x000fda0003f05270 */
[----:B------:R-:W-:Y:S05]  /*1750*/  @!P0 BRA `(.L_x_14) ;  /* 0x0000000000248947 */ /* 0x000fea0003800000 */
[----:B------:R-:W-:-:S13]  /*1760*/  ISETP.NE.AND P0, PT, R4, 0x5, PT ;  /* 0x000000050400780c */ /* 0x000fda0003f05270 */
[----:B------:R-:W-:Y:S05]  /*1770*/  @P0 BRA `(.L_x_4) ;  /* 0x0000002c00c80947 */ /* 0x000fea0003800000 */
[----:B------:R-:W2:Y:S02]  /*1780*/  LDL.U8 R4, [R1+0x50] ;  /* 0x0000500001047983 */ /* 0x000ea40000100000 */
[----:B--2--5:R-:W-:-:S04]  /*1790*/  LOP3.LUT R4, R4, R7, RZ, 0x3c, !PT ;  /* 0x0000000704047212 */ /* 0x024fc800078e3cff */
[----:B------:R-:W-:-:S06]  /*17a0*/  LOP3.LUT R5, R4, 0xff, RZ, 0xc0, !PT ;  /* 0x000000ff04057812 */ /* 0x000fcc00078ec0ff */
[----:B------:R-:W0:Y:S02]  /*17b0*/  LDC.U8 R5, c[0x3][R5+0x100] ;  /* 0x00c0400005057b82 */ /* 0x000e240000000000 */
[----:B0-----:R-:W-:-:S05]  /*17c0*/  PRMT R4, R5, 0x7604, R4 ;  /* 0x0000760405047816 */ /* 0x001fca0000000004 */
[----:B------:R0:W-:Y:S01]  /*17d0*/  STL.U16 [R1+0x50], R4 ;  /* 0x0000500401007387 */ /* 0x0001e20000100400 */
[----:B------:R-:W-:Y:S05]  /*17e0*/  BRA `(.L_x_4) ;  /* 0x0000002c00ac7947 */ /* 0x000fea0003800000 */
.L_x_14:
[----:B------:R-:W2:Y:S02]  /*17f0*/  LDL.U8 R4, [R1+0x50] ;  /* 0x0000500001047983 */ /* 0x000ea40000100000 */
[----:B--2--5:R-:W-:-:S04]  /*1800*/  LOP3.LUT R4, R4, R7, RZ, 0xc0, !PT ;  /* 0x0000000704047212 */ /* 0x024fc800078ec0ff */
[----:B------:R-:W-:-:S04]  /*1810*/  LOP3.LUT R6, R4, 0xff, RZ, 0xc0, !PT ;  /* 0x000000ff04067812 */ /* 0x000fc800078ec0ff */
[----:B------:R-:W0:Y:S02]  /*1820*/  LDC.U8 R5, c[0x3][R6+0x100] ;  /* 0x00c0400006057b82 */ /* 0x000e240000000000 */
[----:B0-----:R-:W-:-:S04]  /*1830*/  LOP3.LUT R5, R5, 0x10, RZ, 0xfc, !PT ;  /* 0x0000001005057812 */ /* 0x001fc800078efcff */
[----:B------:R-:W-:-:S05]  /*1840*/  PRMT R4, R5, 0x7604, R4 ;  /* 0x0000760405047816 */ /* 0x000fca0000000004 */
[----:B------:R0:W-:Y:S01]  /*1850*/  STL.U16 [R1+0x50], R4 ;  /* 0x0000500401007387 */ /* 0x0001e20000100400 */
[----:B------:R-:W-:Y:S05]  /*1860*/  BRA `(.L_x_4) ;  /* 0x0000002c008c7947 */ /* 0x000fea0003800000 */
.L_x_13:
[----:B------:R-:W-:-:S13]  /*1870*/  ISETP.NE.AND P0, PT, R4, 0x6, PT ;  /* 0x000000060400780c */ /* 0x000fda0003f05270 */
[----:B------:R-:W-:Y:S05]  /*1880*/  @!P0 BRA `(.L_x_15) ;  /* 0x0000000000748947 */ /* 0x000fea0003800000 */
[----:B------:R-:W-:-:S13]  /*1890*/  ISETP.NE.AND P0, PT, R4, 0x7, PT ;  /* 0x000000070400780c */ /* 0x000fda0003f05270 */
[----:B------:R-:W-:Y:S05]  /*18a0*/  @P0 BRA `(.L_x_4) ;  /* 0x0000002c007c0947 */ /* 0x000fea0003800000 */
[----:B------:R-:W2:Y:S01]  /*18b0*/  LDL.U8 R9, [R1+0x50] ;  /* 0x0000500001097983 */ /* 0x000ea20000100000 */
[----:B-----5:R-:W-:-:S04]  /*18c0*/  LOP3.LUT R6, R7, 0xffff, RZ, 0xc0, !PT ;  /* 0x0000ffff07067812 */ /* 0x020fc800078ec0ff */
[----:B------:R-:W-:Y:S02]  /*18d0*/  LOP3.LUT R4, R6, 0xff, RZ, 0xc0, !PT ;  /* 0x000000ff06047812 */ /* 0x000fe400078ec0ff */
[----:B------:R-:W-:-:S03]  /*18e0*/  SHF.R.U32.HI R8, RZ, 0x2, R6 ;  /* 0x00000002ff087819 */ /* 0x000fc60000011606 */
[----:B--2---:R-:W-:Y:S01]  /*18f0*/  IMAD.IADD R4, R9, 0x1, -R4 ;  /* 0x0000000109047824 */ /* 0x004fe200078e0a04 */
[----:B------:R-:W-:-:S04]  /*1900*/  SHF.R.U32.HI R5, RZ, 0x3, R9 ;  /* 0x00000003ff057819 */ /* 0x000fc80000011609 */
[----:B------:R-:W-:Y:S02]  /*1910*/  LOP3.LUT R5, R5, 0x11, RZ, 0xc0, !PT ;  /* 0x0000001105057812 */ /* 0x000fe400078ec0ff */
[C---:B------:R-:W-:Y:S02]  /*1920*/  LOP3.LUT R6, R4.reuse, 0xffff, RZ, 0xc0, !PT ;  /* 0x0000ffff04067812 */ /* 0x040fe400078ec0ff */
[----:B------:R-:W-:Y:S02]  /*1930*/  LOP3.LUT R5, R5, 0x22, R8, 0xf8, !PT ;  /* 0x0000002205057812 */ /* 0x000fe400078ef808 */
[----:B------:R-:W-:Y:S02]  /*1940*/  SHF.R.U32.HI R6, RZ, 0x1, R6 ;  /* 0x00000001ff067819 */ /* 0x000fe40000011606 */
[----:B------:R-:W-:Y:S02]  /*1950*/  LOP3.LUT P2, RZ, R4, 0x100, RZ, 0xc0, !PT ;  /* 0x0000010004ff7812 */ /* 0x000fe4000784c0ff */
[----:B------:R-:W-:-:S04]  /*1960*/  LOP3.LUT R5, R5, 0x44, R6, 0xf8, !PT ;  /* 0x0000004405057812 */ /* 0x000fc800078ef806 */
[----:B------:R-:W-:Y:S02]  /*1970*/  LOP3.LUT R6, R5, 0x7, RZ, 0xc0, !PT ;  /* 0x0000000705067812 */ /* 0x000fe400078ec0ff */
[----:B------:R-:W-:-:S04]  /*1980*/  SHF.R.U32.HI R5, RZ, 0x4, R5 ;  /* 0x00000004ff057819 */ /* 0x000fc80000011605 */
[----:B------:R-:W-:Y:S01]  /*1990*/  LOP3.LUT R8, R5, 0xffff, RZ, 0xc0, !PT ;  /* 0x0000ffff05087812 */ /* 0x000fe200078ec0ff */
[----:B------:R-:W0:Y:S01]  /*19a0*/  LDC.U8 R6, c[0x3][R6+0x308] ;  /* 0x00c0c20006067b82 */ /* 0x000e220000000000 */
[----:B------:R-:W-:-:S04]  /*19b0*/  PRMT R5, R4, 0x9910, RZ ;  /* 0x0000991004057816 */ /* 0x000fc800000000ff */
[----:B------:R-:W-:-:S03]  /*19c0*/  ISETP.NE.AND P0, PT, R5, RZ, PT ;  /* 0x000000ff0500720c */ /* 0x000fc60003f05270 */
[----:B------:R-:W1:Y:S01]  /*19d0*/  LDC.U8 R8, c[0x3][R8+0x318] ;  /* 0x00c0c60008087b82 */ /* 0x000e620000000000 */
[----:B------:R-:W-:-:S04]  /*19e0*/  SEL R5, RZ, 0x40, P0 ;  /* 0x00000040ff057807 */ /* 0x000fc80000000000 */
[----:B------:R-:W-:Y:S02]  /*19f0*/  SEL R5, R5, 0x1, !P2 ;  /* 0x0000000105057807 */ /* 0x000fe40005000000 */
[----:B0-----:R-:W-:-:S04]  /*1a00*/  LOP3.LUT R7, R6, 0x28, R7, 0xf8, !PT ;  /* 0x0000002806077812 */ /* 0x001fc800078ef807 */
[----:B-1----:R-:W-:-:S04]  /*1a10*/  LOP3.LUT R7, R7, R8, RZ, 0xfc, !PT ;  /* 0x0000000807077212 */ /* 0x002fc800078efcff */
[----:B------:R-:W-:-:S04]  /*1a20*/  LOP3.LUT R4, R7, 0x80, R4, 0xf8, !PT ;  /* 0x0000008007047812 */ /* 0x000fc800078ef804 */
[----:B------:R-:W-:-:S05]  /*1a30*/  LOP3.LUT R4, R4, 0x2, R5, 0xfe, !PT ;  /* 0x0000000204047812 */ /* 0x000fca00078efe05 */
[----:B------:R0:W-:Y:S01]  /*1a40*/  STL.U8 [R1+0x51], R4 ;  /* 0x0000510401007387 */ /* 0x0001e20000100000 */
[----:B------:R-:W-:Y:S05]  /*1a50*/  BRA `(.L_x_4) ;  /* 0x0000002c00107947 */ /* 0x000fea0003800000 */
.L_x_15:
[----:B------:R-:W2:Y:S02]  /*1a60*/  LDL.U8 R4, [R1+0x50] ;  /* 0x0000500001047983 */ /* 0x000ea40000100000 */
[----:B--2--5:R-:W-:-:S04]  /*1a70*/  LOP3.LUT R4, R4, R7, RZ, 0xfc, !PT ;  /* 0x0000000704047212 */ /* 0x024fc800078efcff */
[----:B------:R-:W-:-:S06]  /*1a80*/  LOP3.LUT R5, R4, 0xff, RZ, 0xc0, !PT ;  /* 0x000000ff04057812 */ /* 0x000fcc00078ec0ff */
[----:B------:R-:W0:Y:S02]  /*1a90*/  LDC.U8 R5, c[0x3][R5+0x100] ;  /* 0x00c0400005057b82 */ /* 0x000e240000000000 */
[----:B0-----:R-:W-:-:S05]  /*1aa0*/  PRMT R4, R5, 0x7604, R4 ;  /* 0x0000760405047816 */ /* 0x001fca0000000004 */
[----:B------:R0:W-:Y:S01]  /*1ab0*/  STL.U16 [R1+0x50], R4 ;  /* 0x0000500401007387 */ /* 0x0001e20000100400 */
[----:B------:R-:W-:Y:S05]  /*1ac0*/  BRA `(.L_x_4) ;  /* 0x0000002800f47947 */ /* 0x000fea0003800000 */
.L_x_5:
[----:B------:R-:W-:-:S13]  /*1ad0*/  ISETP.GT.U32.AND P0, PT, R7, 0x7e, PT ;  /* 0x0000007e0700780c */ /* 0x000fda0003f04070 */
[----:B------:R-:W-:Y:S05]  /*1ae0*/  @P0 BRA `(.L_x_16) ;  /* 0x0000000000480947 */ /* 0x000fea0003800000 */
[----:B------:R-:W-:-:S04]  /*1af0*/  LOP3.LUT R7, R5, 0x7f, RZ, 0xc0, !PT ;  /* 0x0000007f05077812 */ /* 0x000fc800078ec0ff */
[----:B-1----:R-:W0:Y:S02]  /*1b00*/  LDC.U8 R4, c[0x3][R7+0x345] ;  /* 0x00c0d14007047b82 */ /* 0x002e240000000000 */
[----:B0-----:R-:W-:-:S05]  /*1b10*/  IMAD.IADD R11, R1, 0x1, R4 ;  /* 0x00000001010b7824 */ /* 0x001fca00078e0204 */
[----:B------:R-:W2:Y:S02]  /*1b20*/  LDL.U8 R4, [R11+0x50] ;  /* 0x000050000b047983 */ /* 0x000ea40000100000 */
[----:B--2---:R-:W-:-:S05]  /*1b30*/  VIADD R8, R4, 0x1 ;  /* 0x0000000104087836 */ /* 0x004fca0000000000 */
[----:B------:R0:W-:Y:S04]  /*1b40*/  STL.U8 [R11+0x50], R8 ;  /* 0x000050080b007387 */ /* 0x0001e80000100000 */
[----:B------:R-:W2:Y:S01]  /*1b50*/  LDL.U8 R9, [R1+0x51] ;  /* 0x0000510001097983 */ /* 0x000ea20000100000 */
[C---:B------:R-:W-:Y:S02]  /*1b60*/  LOP3.LUT R6, R8.reuse, 0xff, RZ, 0xc0, !PT ;  /* 0x000000ff08067812 */ /* 0x040fe400078ec0ff */
[C---:B------:R-:W-:Y:S02]  /*1b70*/  LOP3.LUT R4, R8.reuse, 0xff, RZ, 0xc0, !PT ;  /* 0x000000ff08047812 */ /* 0x040fe400078ec0ff */
[----:B------:R-:W-:Y:S02]  /*1b80*/  LOP3.LUT P2, RZ, R8, 0xf, RZ, 0xc0, !PT ;  /* 0x0000000f08ff7812 */ /* 0x000fe4000784c0ff */
[----:B------:R-:W1:Y:S01]  /*1b90*/  LDC.U8 R6, c[0x3][R6] ;  /* 0x00c0000006067b82 */ /* 0x000e620000000000 */
[----:B------:R-:W-:-:S02]  /*1ba0*/  ISETP.NE.AND P0, PT, R4, 0x80, PT ;  /* 0x000000800400780c */ /* 0x000fc40003f05270 */
[----:B------:R-:W-:Y:S02]  /*1bb0*/  SEL R5, RZ, 0x10, P2 ;  /* 0x00000010ff057807 */ /* 0x000fe40001000000 */
[----:B------:R-:W-:-:S04]  /*1bc0*/  SEL R4, RZ, 0x4, P0 ;  /* 0x00000004ff047807 */ /* 0x000fc80000000000 */
[----:B--2---:R-:W-:-:S04]  /*1bd0*/  LOP3.LUT R4, R4, 0x1, R9, 0xf8, !PT ;  /* 0x0000000104047812 */ /* 0x004fc800078ef809 */
[----:B-1----:R-:W-:-:S05]  /*1be0*/  LOP3.LUT R4, R5, R4, R6, 0xfe, !PT ;  /* 0x0000000405047212 */ /* 0x002fca00078efe06 */
[----:B------:R0:W-:Y:S01]  /*1bf0*/  STL.U8 [R1+0x51], R4 ;  /* 0x0000510401007387 */ /* 0x0001e20000100000 */
[----:B------:R-:W-:Y:S05]  /*1c00*/  BRA `(.L_x_4) ;  /* 0x0000002800a47947 */ /* 0x000fea0003800000 */
.L_x_16:
[----:B------:R-:W-:-:S13]  /*1c10*/  ISETP.GT.U32.AND P0, PT, R7, 0x85, PT ;  /* 0x000000850700780c */ /* 0x000fda0003f04070 */
[----:B------:R-:W-:Y:S05]  /*1c20*/  @P0 BRA `(.L_x_17) ;  /* 0x0000000000580947 */ /* 0x000fea0003800000 */
[----:B-1----:R-:W-:Y:S02]  /*1c30*/  LOP3.LUT R9, R5, 0xff, RZ, 0xc0, !PT ;  /* 0x000000ff05097812 */ /* 0x002fe400078ec0ff */
[----:B------:R-:W2:Y:S02]  /*1c40*/  LDL.U8 R5, [R1+0x51] ;  /* 0x0000510001057983 */ /* 0x000ea40000100000 */
[----:B------:R-:W0:Y:S02]  /*1c50*/  LDC.U8 R4, c[0x3][R9+0x33e] ;  /* 0x00c0cf8009047b82 */ /* 0x000e240000000000 */
[----:B0-----:R-:W-:-:S05]  /*1c60*/  IMAD.IADD R10, R1, 0x1, R4 ;  /* 0x00000001010a7824 */ /* 0x001fca00078e0204 */
[----:B------:R-:W3:Y:S02]  /*1c70*/  LDL.U8 R4, [R10+0x50] ;  /* 0x000050000a047983 */ /* 0x000ee40000100000 */
[----:B---3--:R-:W-:-:S04]  /*1c80*/  LOP3.LUT P0, RZ, R4, 0xf, RZ, 0xc0, !PT ;  /* 0x0000000f04ff7812 */ /* 0x008fc8000780c0ff */
[----:B------:R-:W-:-:S04]  /*1c90*/  SEL R4, RZ, 0x10, P0 ;  /* 0x00000010ff047807 */ /* 0x000fc80000000000 */
[----:B--2---:R-:W-:-:S04]  /*1ca0*/  LOP3.LUT R4, R4, 0x1, R5, 0xf8, !PT ;  /* 0x0000000104047812 */ /* 0x004fc800078ef805 */
[----:B------:R-:W-:-:S05]  /*1cb0*/  LOP3.LUT R4, R4, 0x2, RZ, 0xfc, !PT ;  /* 0x0000000204047812 */ /* 0x000fca00078efcff */
[----:B------:R2:W-:Y:S04]  /*1cc0*/  STL.U8 [R1+0x51], R4 ;  /* 0x0000510401007387 */ /* 0x0005e80000100000 */
[----:B------:R-:W3:Y:S02]  /*1cd0*/  LDL.U8 R5, [R10+0x50] ;  /* 0x000050000a057983 */ /* 0x000ee40000100000 */
[----:B---3--:R-:W-:-:S05]  /*1ce0*/  VIADD R5, R5, 0xffffffff ;  /* 0xffffffff05057836 */ /* 0x008fca0000000000 */
[----:B------:R2:W-:Y:S04]  /*1cf0*/  STL.U8 [R10+0x50], R5 ;  /* 0x000050050a007387 */ /* 0x0005e80000100000 */
[----:B------:R-:W3:Y:S01]  /*1d00*/  LDL.U8 R8, [R1+0x51] ;  /* 0x0000510001087983 */ /* 0x000ee20000100000 */
[----:B------:R-:W-:-:S06]  /*1d10*/  LOP3.LUT R7, R5, 0xff, RZ, 0xc0, !PT ;  /* 0x000000ff05077812 */ /* 0x000fcc00078ec0ff */
[----:B------:R-:W3:Y:S01]  /*1d20*/  LDC.U8 R7, c[0x3][R7] ;  /* 0x00c0000007077b82 */ /* 0x000ee20000000000 */
[----:B------:R-:W-:-:S04]  /*1d30*/  LOP3.LUT R6, R5, 0xff, RZ, 0xc0, !PT ;  /* 0x000000ff05067812 */ /* 0x000fc800078ec0ff */
[----:B------:R-:W-:-:S04]  /*1d40*/  ISETP.NE.AND P0, PT, R6, 0x7f, PT ;  /* 0x0000007f0600780c */ /* 0x000fc80003f05270 */
[----:B------:R-:W-:-:S04]  /*1d50*/  SEL R6, RZ, 0x4, P0 ;  /* 0x00000004ff067807 */ /* 0x000fc80000000000 */
[----:B---3--:R-:W-:-:S05]  /*1d60*/  LOP3.LUT R6, R8, R6, R7, 0xfe, !PT ;  /* 0x0000000608067212 */ /* 0x008fca00078efe07 */
[----:B------:R2:W-:Y:S01]  /*1d70*/  STL.U8 [R1+0x51], R6 ;  /* 0x0000510601007387 */ /* 0x0005e20000100000 */
[----:B------:R-:W-:Y:S05]  /*1d80*/  BRA `(.L_x_4) ;  /* 0x0000002800447947 */ /* 0x000fea0003800000 */
.L_x_17:
[----:B------:R-:W-:Y:S01]  /*1d90*/  PRMT R8, R5, 0x9910, RZ ;  /* 0x0000991005087816 */ /* 0x000fe200000000ff */
[----:B------:R-:W-:Y:S03]  /*1da0*/  BSSY.RELIABLE B1, `(.L_x_18) ;  /* 0x00000a7000017945 */ /* 0x000fe60003800100 */
[----:B------:R-:W-:-:S13]  /*1db0*/  ISETP.GT.AND P0, PT, R8, 0x8a, PT ;  /* 0x0000008a0800780c */ /* 0x000fda0003f04270 */
[----:B------:R-:W-:Y:S05]  /*1dc0*/  @P0 BRA `(.L_x_19) ;  /* 0x0000000800040947 */ /* 0x000fea0003800000 */
[----:B------:R-:W-:-:S13]  /*1dd0*/  ISETP.GT.AND P0, PT, R8, 0x87, PT ;  /* 0x000000870800780c */ /* 0x000fda0003f04270 */
[----:B------:R-:W-:Y:S05]  /*1de0*/  @P0 BRA `(.L_x_20) ;  /* 0x0000000000740947 */ /* 0x000fea0003800000 */
[----:B------:R-:W-:-:S13]  /*1df0*/  ISETP.NE.AND P0, PT, R8, 0x86, PT ;  /* 0x000000860800780c */ /* 0x000fda0003f05270 */
[----:B------:R-:W-:Y:S05]  /*1e00*/  @!P0 BREAK.RELIABLE B1 ;  /* 0x0000000000018942 */ /* 0x000fea0003800100 */
[----:B------:R-:W-:Y:S05]  /*1e10*/  @!P0 BRA `(.L_x_21) ;  /* 0x00000000003c8947 */ /* 0x000fea0003800000 */
[----:B------:R-:W-:-:S13]  /*1e20*/  ISETP.NE.AND P0, PT, R8, 0x87, PT ;  /* 0x000000870800780c */ /* 0x000fda0003f05270 */
[----:B------:R-:W-:Y:S05]  /*1e30*/  @!P0 BREAK.RELIABLE B1 ;  /* 0x0000000000018942 */ /* 0x000fea0003800100 */
[----:B------:R-:W-:Y:S05]  /*1e40*/  @P0 BRA `(.L_x_22) ;  /* 0x0000000800700947 */ /* 0x000fea0003800000 */
[----:B------:R-:W1:Y:S02]  /*1e50*/  LDL.U16 R5, [R1+0x50] ;  /* 0x0000500001057983 */ /* 0x000e640000100400 */
[C---:B-1----:R-:W-:Y:S02]  /*1e60*/  PRMT R4, R5.reuse, 0x7770, RZ ;  /* 0x0000777005047816 */ /* 0x042fe400000000ff */
[----:B------:R-:W-:Y:S02]  /*1e70*/  PRMT R5, R5, 0x7771, RZ ;  /* 0x0000777105057816 */ /* 0x000fe400000000ff */
[C---:B------:R-:W-:Y:S02]  /*1e80*/  LOP3.LUT R6, R4.reuse, 0xfe, RZ, 0xc0, !PT ;  /* 0x000000fe04067812 */ /* 0x040fe400078ec0ff */
[----:B------:R-:W-:Y:S02]  /*1e90*/  LOP3.LUT R8, R4, 0x1, RZ, 0xc0, !PT ;  /* 0x0000000104087812 */ /* 0x000fe400078ec0ff */
[----:B------:R-:W-:-:S02]  /*1ea0*/  SHF.R.U32.HI R7, RZ, 0x1, R6 ;  /* 0x00000001ff077819 */ /* 0x000fc40000011606 */
[----:B------:R-:W-:-:S03]  /*1eb0*/  LOP3.LUT R5, R8, 0xffc4, R5, 0xf8, !PT ;  /* 0x0000ffc408057812 */ /* 0x000fc600078ef805 */
[----:B------:R-:W-:-:S05]  /*1ec0*/  IMAD R4, R4, 0x80, R7 ;  /* 0x0000008004047824 */ /* 0x000fca00078e0207 */
[----:B------:R-:W-:-:S04]  /*1ed0*/  LOP3.LUT R5, R5, 0x28, R4, 0xf8, !PT ;  /* 0x0000002805057812 */ /* 0x000fc800078ef804 */
[----:B------:R-:W-:-:S05]  /*1ee0*/  PRMT R4, R5, 0x7604, R4 ;  /* 0x0000760405047816 */ /* 0x000fca0000000004 */
[----:B------:R0:W-:Y:S01]  /*1ef0*/  STL.U16 [R1+0x50], R4 ;  /* 0x0000500401007387 */ /* 0x0001e20000100400 */
[----:B------:R-:W-:Y:S05]  /*1f00*/  BRA `(.L_x_4) ;  /* 0x0000002400e47947 */ /* 0x000fea0003800000 */
.L_x_21:
[----:B------:R-:W1:Y:S02]  /*1f10*/  LDL.U16 R5, [R1+0x50] ;  /* 0x0000500001057983 */ /* 0x000e640000100400 */
[C---:B-1----:R-:W-:Y:S02]  /*1f20*/  PRMT R4, R5.reuse, 0x7770, RZ ;  /* 0x0000777005047816 */ /* 0x042fe400000000ff */
[----:B------:R-:W-:Y:S02]  /*1f30*/  PRMT R5, R5, 0x7771, RZ ;  /* 0x0000777105057816 */ /* 0x000fe400000000ff */
[----:B------:R-:W-:-:S04]  /*1f40*/  LOP3.LUT R6, R4, 0x80, RZ, 0xc0, !PT ;  /* 0x0000008004067812 */ /* 0x000fc800078ec0ff */
[----:B------:R-:W-:Y:S02]  /*1f50*/  SHF.R.U32.HI R7, RZ, 0x7, R6 ;  /* 0x00000007ff077819 */ /* 0x000fe40000011606 */
[----:B------:R-:W-:-:S03]  /*1f60*/  LOP3.LUT R6, R5, 0xffc4, RZ, 0xc0, !PT ;  /* 0x0000ffc405067812 */ /* 0x000fc600078ec0ff */
[----:B------:R-:W-:-:S05]  /*1f70*/  IMAD R7, R4, 0x2, R7 ;  /* 0x0000000204077824 */ /* 0x000fca00078e0207 */
[----:B------:R-:W-:-:S04]  /*1f80*/  LOP3.LUT R6, R6, 0x29, R7, 0xf8, !PT ;  /* 0x0000002906067812 */ /* 0x000fc800078ef807 */
[----:B------:R-:W-:-:S05]  /*1f90*/  PRMT R6, R6, 0x7604, R7 ;  /* 0x0000760406067816 */ /* 0x000fca0000000007 */
[----:B------:R0:W-:Y:S01]  /*1fa0*/  STL.U16 [R1+0x50], R6 ;  /* 0x0000500601007387 */ /* 0x0001e20000100400 */
[----:B------:R-:W-:Y:S05]  /*1fb0*/  BRA `(.L_x_4) ;  /* 0x0000002400b87947 */ /* 0x000fea0003800000 */
.L_x_20:
[----:B------:R-:W-:-:S13]  /*1fc0*/  ISETP.NE.AND P0, PT, R8, 0x88, PT ;  /* 0x000000880800780c */ /* 0x000fda0003f05270 */
[----:B------:R-:W-:Y:S05]  /*1fd0*/  @!P0 BREAK.RELIABLE B1 ;  /* 0x0000000000018942 */ /* 0x000fea0003800100 */
[----:B------:R-:W-:Y:S05]  /*1fe0*/  @!P0 BRA `(.L_x_23) ;  /* 0x00000004004c8947 */ /* 0x000fea0003800000 */
[----:B------:R-:W-:-:S13]  /*1ff0*/  ISETP.NE.AND P0, PT, R8, 0x89, PT ;  /* 0x000000890800780c */ /* 0x000fda0003f05270 */
[----:B------:R-:W-:Y:S05]  /*2000*/  @!P0 BREAK.RELIABLE B1 ;  /* 0x0000000000018942 */ /* 0x000fea0003800100 */
[----:B------:R-:W-:Y:S05]  /*2010*/  @!P0 BRA `(.L_x_24) ;  /* 0x0000000400108947 */ /* 0x000fea0003800000 */
[----:B------:R-:W-:-:S13]  /*2020*/  ISETP.NE.AND P0, PT, R8, 0x8a, PT ;  /* 0x0000008a0800780c */ /* 0x000fda0003f05270 */
[----:B------:R-:W-:Y:S05]  /*2030*/  @!P0 BREAK.RELIABLE B1 ;  /* 0x0000000000018942 */ /* 0x000fea0003800100 */
[----:B------:R-:W-:Y:S05]  /*2040*/  @P0 BRA `(.L_x_22) ;  /* 0x0000000400f00947 */ /* 0x000fea0003800000 */
[----:B------:R-:W1:Y:S01]  /*2050*/  LDL.U16 R5, [R1+0x50] ;  /* 0x0000500001057983 */ /* 0x000e620000100400 */
[----:B------:R-:W-:Y:S01]  /*2060*/  BSSY.RECONVERGENT B2, `(.L_x_25) ;  /* 0x0000039000027945 */ /* 0x000fe20003800200 */
[C---:B-1----:R-:W-:Y:S02]  /*2070*/  PRMT R4, R5.reuse, 0x7770, RZ ;  /* 0x0000777005047816 */ /* 0x042fe400000000ff */
[----:B------:R-:W-:Y:S02]  /*2080*/  PRMT R5, R5, 0x7771, RZ ;  /* 0x0000777105057816 */ /* 0x000fe400000000ff */
[----:B------:R-:W-:Y:S02]  /*2090*/  LOP3.LUT R7, R4, 0xe, RZ, 0xc0, !PT ;  /* 0x0000000e04077812 */ /* 0x000fe400078ec0ff */
[----:B------:R-:W-:Y:S02]  /*20a0*/  LOP3.LUT P3, RZ, R5, 0x10, RZ, 0xc0, !PT ;  /* 0x0000001005ff7812 */ /* 0x000fe4000786c0ff */
[----:B------:R-:W-:-:S02]  /*20b0*/  ISETP.GT.U32.AND P2, PT, R7, 0x9, PT ;  /* 0x000000090700780c */ /* 0x000fc40003f44070 */
[----:B------:R-:W-:Y:S02]  /*20c0*/  LOP3.LUT R6, R5, 0x1, RZ, 0xc0, !PT ;  /* 0x0000000105067812 */ /* 0x000fe400078ec0ff */
[----:B------:R-:W-:Y:S02]  /*20d0*/  SEL R7, RZ, 0x6, !P2 ;  /* 0x00000006ff077807 */ /* 0x000fe40005000000 */
[----:B------:R-:W-:Y:S02]  /*20e0*/  ISETP.NE.U32.AND P0, PT, R6, 0x1, PT ;  /* 0x000000010600780c */ /* 0x000fe40003f05070 */
[----:B------:R-:W-:Y:S02]  /*20f0*/  SEL R7, R7, 0x6, !P3 ;  /* 0x0000000607077807 */ /* 0x000fe40005800000 */
[----:B------:R-:W-:Y:S02]  /*2100*/  LOP3.LUT P3, RZ, R5, 0x2, RZ, 0xc0, !PT ;  /* 0x0000000205ff7812 */ /* 0x000fe4000786c0ff */
[----:B------:R-:W-:Y:S01]  /*2110*/  ISETP.GT.U32.AND P2, PT, R4, 0x99, PT ;  /* 0x000000990400780c */ /* 0x000fe20003f44070 */
[----:B------:R-:W-:-:S03]  /*2120*/  VIADD R5, R7, 0x60 ;  /* 0x0000006007057836 */ /* 0x000fc60000000000 */
[----:B------:R-:W-:-:S03]  /*2130*/  SEL R9, R6, 0x1, !P2 ;  /* 0x0000000106097807 */ /* 0x000fc60005000000 */
[----:B------:R-:W-:-:S04]  /*2140*/  @P0 SEL R5, R5, R7, P2 ;  /* 0x0000000705050207 */ /* 0x000fc80001000000 */
[----:B------:R-:W-:Y:S05]  /*2150*/  @!P3 BRA `(.L_x_26) ;  /* 0x000000000050b947 */ /* 0x000fea0003800000 */
[----:B------:R-:W-:Y:S01]  /*2160*/  IMAD.IADD R6, R4, 0x1, -R5 ;  /* 0x0000000104067824 */ /* 0x000fe200078e0a05 */
[----:B------:R-:W-:-:S04]  /*2170*/  SHF.R.U32.HI R4, RZ, 0x3, R4 ;  /* 0x00000003ff047819 */ /* 0x000fc80000011604 */
[C---:B------:R-:W-:Y:S01]  /*2180*/  LOP3.LUT R10, R6.reuse, 0xffff, RZ, 0xc0, !PT ;  /* 0x0000ffff060a7812 */ /* 0x040fe200078ec0ff */
[----:B------:R0:W-:Y:S01]  /*2190*/  STL.U8 [R1+0x50], R6 ;  /* 0x0000500601007387 */ /* 0x0001e20000100000 */
[----:B------:R-:W-:Y:S02]  /*21a0*/  LOP3.LUT R8, R6, 0xff, RZ, 0xc0, !PT ;  /* 0x000000ff06087812 */ /* 0x000fe400078ec0ff */
[----:B------:R-:W-:Y:S02]  /*21b0*/  SHF.R.U32.HI R5, RZ, 0x1, R10 ;  /* 0x00000001ff057819 */ /* 0x000fe4000001160a */
[----:B------:R-:W1:Y:S02]  /*21c0*/  LDC.U8 R11, c[0x3][R8] ;  /* 0x00c00000080b7b82 */ /* 0x000e640000000000 */
[----:B------:R-:W-:-:S04]  /*21d0*/  LOP3.LUT R5, R5, 0x44, RZ, 0xc0, !PT ;  /* 0x0000004405057812 */ /* 0x000fc800078ec0ff */
[----:B------:R-:W-:-:S04]  /*21e0*/  LOP3.LUT R4, R5, 0x11, R4, 0xf8, !PT ;  /* 0x0000001105047812 */ /* 0x000fc800078ef804 */
[----:B------:R-:W-:Y:S02]  /*21f0*/  SHF.R.U32.HI R5, RZ, 0x4, R4 ;  /* 0x00000004ff057819 */ /* 0x000fe40000011604 */
[----:B------:R-:W-:Y:S02]  /*2200*/  LOP3.LUT R7, R4, 0x5, RZ, 0xc0, !PT ;  /* 0x0000000504077812 */ /* 0x000fe400078ec0ff */
[----:B------:R-:W-:Y:S02]  /*2210*/  LOP3.LUT R12, R5, 0xffff, RZ, 0xc0, !PT ;  /* 0x0000ffff050c7812 */ /* 0x000fe400078ec0ff */
[----:B------:R-:W2:Y:S08]  /*2220*/  LDC.U8 R5, c[0x3][R7+0x308] ;  /* 0x00c0c20007057b82 */ /* 0x000eb00000000000 */
[----:B------:R-:W2:Y:S02]  /*2230*/  LDC.U8 R4, c[0x3][R12+0x318] ;  /* 0x00c0c6000c047b82 */ /* 0x000ea40000000000 */
[----:B--2---:R-:W-:-:S02]  /*2240*/  LOP3.LUT R5, R5, R4, RZ, 0xfc, !PT ;  /* 0x0000000405057212 */ /* 0x004fc400078efcff */
[----:B------:R-:W-:-:S04]  /*2250*/  SHF.R.U32.HI R4, RZ, 0x8, R10 ;  /* 0x00000008ff047819 */ /* 0x000fc8000001160a */
[----:B------:R-:W-:Y:S02]  /*2260*/  LOP3.LUT R4, R5, 0x1, R4, 0xf8, !PT ;  /* 0x0000000105047812 */ /* 0x000fe400078ef804 */
[----:B------:R-:W-:Y:S02]  /*2270*/  PRMT R5, R6, 0x7610, R5 ;  /* 0x0000761006057816 */ /* 0x000fe40000000005 */
[----:B-1----:R-:W-:Y:S01]  /*2280*/  LOP3.LUT R4, R4, 0x2, R11, 0xfe, !PT ;  /* 0x0000000204047812 */ /* 0x002fe200078efe0b */
[----:B0-----:R-:W-:Y:S06]  /*2290*/  BRA `(.L_x_27) ;  /* 0x0000000000547947 */ /* 0x001fec0003800000 */
.L_x_26:
[----:B------:R-:W-:Y:S01]  /*22a0*/  IMAD.IADD R6, R4, 0x1, R5 ;  /* 0x0000000104067824 */ /* 0x000fe200078e0205 */
[----:B------:R-:W-:-:S04]  /*22b0*/  SHF.R.U32.HI R4, RZ, 0x3, R4 ;  /* 0x00000003ff047819 */ /* 0x000fc80000011604 */
[C---:B------:R-:W-:Y:S01]  /*22c0*/  LOP3.LUT R7, R6.reuse, 0xffff, RZ, 0xc0, !PT ;  /* 0x0000ffff06077812 */ /* 0x040fe200078ec0ff */
[----:B------:R0:W-:Y:S01]  /*22d0*/  STL.U8 [R1+0x50], R6 ;  /* 0x0000500601007387 */ /* 0x0001e20000100000 */
[----:B------:R-:W-:Y:S02]  /*22e0*/  PRMT R13, R6, 0x9910, RZ ;  /* 0x00009910060d7816 */ /* 0x000fe400000000ff */
[----:B------:R-:W-:Y:S02]  /*22f0*/  SHF.R.U32.HI R5, RZ, 0x1, R7 ;  /* 0x00000001ff057819 */ /* 0x000fe40000011607 */
[----:B------:R-:W-:Y:S02]  /*2300*/  LOP3.LUT R11, R7, 0xff, RZ, 0xc0, !PT ;  /* 0x000000ff070b7812 */ /* 0x000fe400078ec0ff */
[----:B------:R-:W-:-:S04]  /*2310*/  LOP3.LUT R5, R5, 0x44, RZ, 0xc0, !PT ;  /* 0x0000004405057812 */ /* 0x000fc800078ec0ff */
[----:B------:R-:W-:Y:S01]  /*2320*/  LOP3.LUT R5, R5, 0x11, R4, 0xf8, !PT ;  /* 0x0000001105057812 */ /* 0x000fe200078ef804 */
[----:B------:R-:W1:Y:S01]  /*2330*/  LDC.U8 R11, c[0x3][R11] ;  /* 0x00c000000b0b7b82 */ /* 0x000e620000000000 */
[----:B------:R-:W-:Y:S02]  /*2340*/  LOP3.LUT R4, R6, 0xff, RZ, 0xc0, !PT ;  /* 0x000000ff06047812 */ /* 0x000fe400078ec0ff */
[----:B------:R-:W-:Y:S02]  /*2350*/  LOP3.LUT R7, R5, 0x5, RZ, 0xc0, !PT ;  /* 0x0000000505077812 */ /* 0x000fe400078ec0ff */
[----:B------:R-:W-:Y:S02]  /*2360*/  SHF.R.U32.HI R5, RZ, 0x4, R5 ;  /* 0x00000004ff057819 */ /* 0x000fe40000011605 */
[----:B------:R-:W-:Y:S02]  /*2370*/  ISETP.NE.AND P0, PT, R4, R13, PT ;  /* 0x0000000d0400720c */ /* 0x000fe40003f05270 */
[----:B------:R-:W1:Y:S01]  /*2380*/  LDC.U8 R7, c[0x3][R7+0x300] ;  /* 0x00c0c00007077b82 */ /* 0x000e620000000000 */
[----:B------:R-:W-:-:S02]  /*2390*/  LOP3.LUT R8, R5, 0xffff, RZ, 0xc0, !PT ;  /* 0x0000ffff05087812 */ /* 0x000fc400078ec0ff */
[----:B------:R-:W-:-:S05]  /*23a0*/  SEL R4, RZ, 0x1, !P0 ;  /* 0x00000001ff047807 */ /* 0x000fca0004000000 */
[----:B------:R-:W2:Y:S01]  /*23b0*/  LDC.U8 R5, c[0x3][R8+0x310] ;  /* 0x00c0c40008057b82 */ /* 0x000ea20000000000 */
[----:B-1----:R-:W-:-:S04]  /*23c0*/  LOP3.LUT R4, R7, R11, R4, 0xfe, !PT ;  /* 0x0000000b07047212 */ /* 0x002fc800078efe04 */
[----:B--2---:R-:W-:Y:S02]  /*23d0*/  LOP3.LUT R4, R4, R5, RZ, 0xfc, !PT ;  /* 0x0000000504047212 */ /* 0x004fe400078efcff */
[----:B0-----:R-:W-:-:S07]  /*23e0*/  PRMT R5, R6, 0x7610, R5 ;  /* 0x0000761006057816 */ /* 0x001fce0000000005 */
.L_x_27:
[----:B------:R-:W-:Y:S05]  /*23f0*/  BSYNC.RECONVERGENT B2 ;  /* 0x0000000000027941 */ /* 0x000fea0003800200 */
.L_x_25:
[----:B------:R-:W-:Y:S02]  /*2400*/  LOP3.LUT R5, R5, 0xff, RZ, 0xc0, !PT ;  /* 0x000000ff05057812 */ /* 0x000fe400078ec0ff */
[----:B------:R-:W-:-:S04]  /*2410*/  LOP3.LUT R4, R9, 0xfa, R4, 0xf8, !PT ;  /* 0x000000fa09047812 */ /* 0x000fc800078ef804 */
[----:B------:R-:W0:Y:S02]  /*2420*/  LDC.U8 R5, c[0x3][R5+0x200] ;  /* 0x00c0800005057b82 */ /* 0x000e240000000000 */
[----:B0-----:R-:W-:-:S05]  /*2430*/  LOP3.LUT R4, R4, R5, RZ, 0xfc, !PT ;  /* 0x0000000504047212 */ /* 0x001fca00078efcff */
[----:B------:R0:W-:Y:S01]  /*2440*/  STL.U8 [R1+0x51], R4 ;  /* 0x0000510401007387 */ /* 0x0001e20000100000 */
[----:B------:R-:W-:Y:S05]  /*2450*/  BRA `(.L_x_4) ;  /* 0x0000002000907947 */ /* 0x000fea0003800000 */
.L_x_24:
[----:B------:R-:W1:Y:S02]  /*2460*/  LDL.U16 R5, [R1+0x50] ;  /* 0x0000500001057983 */ /* 0x000e640000100400 */
[C---:B-1----:R-:W-:Y:S02]  /*2470*/  PRMT R4, R5.reuse, 0x7770, RZ ;  /* 0x0000777005047816 */ /* 0x042fe400000000ff */
[----:B------:R-:W-:Y:S02]  /*2480*/  PRMT R5, R5, 0x7771, RZ ;  /* 0x0000777105057816 */ /* 0x000fe400000000ff */
[----:B------:R-:W-:Y:S02]  /*2490*/  SHF.R.U32.HI R6, RZ, 0x1, R4 ;  /* 0x00000001ff067819 */ /* 0x000fe40000011604 */
[----:B------:R-:W-:Y:S02]  /*24a0*/  LOP3.LUT R7, R5, 0xffc4, RZ, 0xc0, !PT ;  /* 0x0000ffc405077812 */ /* 0x000fe400078ec0ff */
[----:B------:R-:W-:-:S02]  /*24b0*/  LOP3.LUT R6, R6, 0x7f, RZ, 0xc0, !PT ;  /* 0x0000007f06067812 */ /* 0x000fc400078ec0ff */
[----:B------:R-:W-:-:S03]  /*24c0*/  LOP3.LUT R7, R7, 0x1, R4, 0xf8, !PT ;  /* 0x0000000107077812 */ /* 0x000fc600078ef804 */
[----:B------:R-:W-:-:S05]  /*24d0*/  IMAD R6, R5, 0x80, R6 ;  /* 0x0000008005067824 */ /* 0x000fca00078e0206 */
[----:B------:R-:W-:-:S04]  /*24e0*/  LOP3.LUT R7, R7, 0x28, R6, 0xf8, !PT ;  /* 0x0000002807077812 */ /* 0x000fc800078ef806 */
[----:B------:R-:W-:-:S05]  /*24f0*/  PRMT R6, R7, 0x7604, R6 ;  /* 0x0000760407067816 */ /* 0x000fca0000000006 */
[----:B------:R0:W-:Y:S01]  /*2500*/  STL.U16 [R1+0x50], R6 ;  /* 0x0000500601007387 */ /* 0x0001e20000100400 */
[----:B------:R-:W-:Y:S05]  /*2510*/  BRA `(.L_x_4) ;  /* 0x0000002000607947 */ /* 0x000fea0003800000 */
.L_x_23:
[----:B------:R-:W1:Y:S02]  /*2520*/  LDL.U16 R7, [R1+0x50] ;  /* 0x0000500001077983 */ /* 0x000e640000100400 */
[----:B-1----:R-:W-:-:S04]  /*2530*/  PRMT R4, R7, 0x7770, RZ ;  /* 0x0000777007047816 */ /* 0x002fc800000000ff */
[C---:B------:R-:W-:Y:S01]  /*2540*/  LOP3.LUT R5, R4.reuse, 0x80, RZ, 0xc0, !PT ;  /* 0x0000008004057812 */ /* 0x040fe200078ec0ff */
[----:B------:R-:W-:Y:S01]  /*2550*/  IMAD.SHL.U32 R6, R4, 0x2, RZ ;  /* 0x0000000204067824 */ /* 0x000fe200078e00ff */
[----:B------:R-:W-:-:S04]  /*2560*/  PRMT R4, R7, 0x7771, RZ ;  /* 0x0000777107047816 */ /* 0x000fc800000000ff */
[----:B------:R-:W-:Y:S02]  /*2570*/  LEA.HI R5, R5, R6, RZ, 0x19 ;  /* 0x0000000605057211 */ /* 0x000fe400078fc8ff */
[----:B------:R-:W-:Y:S02]  /*2580*/  LOP3.LUT R6, R6, 0x1, R4, 0xf8, !PT ;  /* 0x0000000106067812 */ /* 0x000fe400078ef804 */
[----:B------:R-:W-:-:S04]  /*2590*/  LOP3.LUT R5, R5, 0x29, RZ, 0xc0, !PT ;  /* 0x0000002905057812 */ /* 0x000fc800078ec0ff */
[----:B------:R-:W-:-:S04]  /*25a0*/  LOP3.LUT R5, R5, 0xffc4, R4, 0xf8, !PT ;  /* 0x0000ffc405057812 */ /* 0x000fc800078ef804 */
[----:B------:R-:W-:-:S05]  /*25b0*/  PRMT R6, R5, 0x7604, R6 ;  /* 0x0000760405067816 */ /* 0x000fca0000000006 */
[----:B------:R0:W-:Y:S01]  /*25c0*/  STL.U16 [R1+0x50], R6 ;  /* 0x0000500601007387 */ /* 0x0001e20000100400 */
[----:B------:R-:W-:Y:S05]  /*25d0*/  BRA `(.L_x_4) ;  /* 0x0000002000307947 */ /* 0x000fea0003800000 */
.L_x_19:
        /* <DEDUP_REMOVED lines=8> */
[----:B-1----:R-:W2:Y:S02]  /*2660*/  LDL.U16 R4, [R1+0x50] ;  /* 0x0000500001047983 */ /* 0x002ea40000100400 */
[C---:B--2---:R-:W-:Y:S02]  /*2670*/  PRMT R5, R4.reuse, 0x7771, RZ ;  /* 0x0000777104057816 */ /* 0x044fe400000000ff */
[----:B------:R-:W-:Y:S02]  /*2680*/  PRMT R4, R4, 0x7770, RZ ;  /* 0x0000777004047816 */ /* 0x000fe400000000ff */
[----:B------:R-:W-:-:S04]  /*2690*/  LOP3.LUT R5, R5, 0xc4, RZ, 0xc0, !PT ;  /* 0x000000c405057812 */ /* 0x000fc800078ec0ff */
[----:B------:R-:W-:-:S04]  /*26a0*/  LOP3.LUT R4, R5, 0x28, R4, 0xf8, !PT ;  /* 0x0000002805047812 */ /* 0x000fc800078ef804 */
[----:B------:R-:W-:-:S05]  /*26b0*/  LOP3.LUT R4, R4, 0x1, RZ, 0xfc, !PT ;  /* 0x0000000104047812 */ /* 0x000fca00078efcff */
[----:B------:R0:W-:Y:S01]  /*26c0*/  STL.U8 [R1+0x51], R4 ;  /* 0x0000510401007387 */ /* 0x0001e20000100000 */
[----:B------:R-:W-:Y:S05]  /*26d0*/  BRA `(.L_x_4) ;  /* 0x0000001c00f07947 */ /* 0x000fea0003800000 */
.L_x_29:
[----:B------:R-:W1:Y:S02]  /*26e0*/  LDL.U16 R5, [R1+0x50] ;  /* 0x0000500001057983 */ /* 0x000e640000100400 */
[C---:B-1----:R-:W-:Y:S02]  /*26f0*/  PRMT R4, R5.reuse, 0x7770, RZ ;  /* 0x0000777005047816 */ /* 0x042fe400000000ff */
[----:B------:R-:W-:Y:S02]  /*2700*/  PRMT R5, R5, 0x7771, RZ ;  /* 0x0000777105057816 */ /* 0x000fe400000000ff */
[----:B------:R-:W-:Y:S02]  /*2710*/  LOP3.LUT R6, R4, 0x28, RZ, 0xc, !PT ;  /* 0x0000002804067812 */ /* 0x000fe400078e0cff */
[----:B------:R-:W-:Y:S02]  /*2720*/  LOP3.LUT R4, RZ, R4, RZ, 0x33, !PT ;  /* 0x00000004ff047212 */ /* 0x000fe400078e33ff */
[----:B------:R-:W-:-:S04]  /*2730*/  LOP3.LUT R5, R6, 0xffc5, R5, 0xf8, !PT ;  /* 0x0000ffc506057812 */ /* 0x000fc800078ef805 */
[----:B------:R-:W-:-:S04]  /*2740*/  LOP3.LUT R5, R5, 0x12, RZ, 0xfc, !PT ;  /* 0x0000001205057812 */ /* 0x000fc800078efcff */
[----:B------:R-:W-:-:S05]  /*2750*/  PRMT R4, R5, 0x7604, R4 ;  /* 0x0000760405047816 */ /* 0x000fca0000000004 */
[----:B------:R0:W-:Y:S01]  /*2760*/  STL.U16 [R1+0x50], R4 ;  /* 0x0000500401007387 */ /* 0x0001e20000100400 */
[----:B------:R-:W-:Y:S05]  /*2770*/  BRA `(.L_x_4) ;  /* 0x0000001c00c87947 */ /* 0x000fea0003800000 */
.L_x_28:
        /* <DEDUP_REMOVED lines=8> */
[----:B------:R-:W-:Y:S05]  /*2800*/  @!P0 BRA `(.L_x_4) ;  /* 0x0000001c00a48947 */ /* 0x000fea0003800000 */
.L_x_22:
[----:B------:R-:W-:Y:S05]  /*2810*/  BSYNC.RELIABLE B1 ;  /* 0x0000000000017941 */ /* 0x000fea0003800100 */
.L_x_18:
[----:B------:R-:W-:-:S05]  /*2820*/  VIADD R6, R5, 0xffffff70 ;  /* 0xffffff7005067836 */ /* 0x000fca0000000000 */
[----:B------:R-:W-:-:S04]  /*2830*/  LOP3.LUT R6, R6, 0xffff, RZ, 0xc0, !PT ;  /* 0x0000ffff06067812 */ /* 0x000fc800078ec0ff */
[----:B------:R-:W-:-:S13]  /*2840*/  ISETP.GT.U32.AND P0, PT, R6, 0x30, PT ;  /* 0x000000300600780c */ /* 0x000fda0003f04070 */
[----:B------:R-:W-:Y:S05]  /*2850*/  @P0 BRA `(.L_x_32) ;  /* 0x0000000400b80947 */ /* 0x000fea0003800000 */
[----:B------:R-:W-:Y:S01]  /*2860*/  LOP3.LUT R5, R5, 0xffff, RZ, 0xc0, !PT ;  /* 0x0000ffff05057812 */ /* 0x000fe200078ec0ff */
[----:B-1----:R-:W-:-:S04]  /*2870*/  IMAD.MOV.U32 R4, RZ, RZ, RZ ;  /* 0x000000ffff047224 */ /* 0x002fc800078e00ff */
[----:B------:R-:W-:-:S04]  /*2880*/  VIADD R5, R5, 0xffffff70 ;  /* 0xffffff7005057836 */ /* 0x000fc80000000000 */
[----:B------:R-:W-:-:S05]  /*2890*/  IMAD.HI R4, R5, -0x6db6db6d, R4 ;  /* 0x9249249305047827 */ /* 0x000fca00078e0204 */
[----:B------:R-:W-:-:S04]  /*28a0*/  SHF.R.U32.HI R7, RZ, 0x1f, R4 ;  /* 0x0000001fff077819 */ /* 0x000fc80000011604 */
[----:B------:R-:W-:-:S04]  /*28b0*/  LEA.HI.SX32 R7, R4, R7, 0x1e ;  /* 0x0000000704077211 */ /* 0x000fc800078ff2ff */
[C---:B------:R-:W-:Y:S01]  /*28c0*/  ISETP.GT.AND P0, PT, R7.reuse, 0x2, PT ;  /* 0x000000020700780c */ /* 0x040fe20003f04270 */
[----:B------:R-:W-:-:S04]  /*28d0*/  IMAD R4, R7, -0x7, R5 ;  /* 0xfffffff907047824 */ /* 0x000fc800078e0205 */
[----:B------:R0:W1:Y:S08]  /*28e0*/  LDC.U8 R6, c[0x3][R4+0x3af] ;  /* 0x00c0ebc004067b82 */ /* 0x0000700000000000 */
[----:B0-----:R-:W-:Y:S05]  /*28f0*/  @P0 BRA `(.L_x_33) ;  /* 0x0000000000a80947 */ /* 0x001fea0003800000 */
[----:B------:R-:W-:-:S05]  /*2900*/  VIMNMX.U32 R4, PT, PT, R7, 0x2, PT ;  /* 0x0000000207047848 */ /* 0x000fca0003fe0000 */
[----:B------:R-:W-:-:S04]  /*2910*/  IMAD.SHL.U32 R8, R4, 0x4, RZ ;  /* 0x0000000404087824 */ /* 0x000fc800078e00ff */
[----:B------:R-:W0:Y:S02]  /*2920*/  LDC R4, c[0x2][R8] ;  /* 0x0080000008047b82 */ /* 0x000e240000000800 */
[----:B0-----:R-:W-:-:S04]  /*2930*/  SHF.R.S32.HI R5, RZ, 0x1f, R4 ;  /* 0x0000001fff057819 */ /* 0x001fc80000011404 */
.L_x_62:
[----:B------:R-:W-:Y:S05]  /*2940*/  BRX R4 -0x2950                                   (*"BRANCH_TARGETS .L_x_63,.L_x_64,.L_x_65"*) ;  /* 0xffffffd404ac7949 */ /* 0x000fea000383ffff */
.L_x_64:
[----:B-1----:R-:W-:-:S05]  /*2950*/  LOP3.LUT R4, R6, 0xff, RZ, 0xc0, !PT ;  /* 0x000000ff06047812 */ /* 0x002fca00078ec0ff */
[----:B------:R-:W-:-:S05]  /*2960*/  IMAD.IADD R6, R1, 0x1, R4 ;  /* 0x0000000101067824 */ /* 0x000fca00078e0204 */
[----:B------:R-:W2:Y:S02]  /*2970*/  LDL.U8 R4, [R6+0x50] ;  /* 0x0000500006047983 */ /* 0x000ea40000100000 */
[----:B--2---:R-:W-:-:S05]  /*2980*/  SHF.R.U32.HI R5, RZ, 0x1, R4 ;  /* 0x00000001ff057819 */ /* 0x004fca0000011604 */
[----:B------:R-:W-:-:S05]  /*2990*/  IMAD R5, R4, 0x80, R5 ;  /* 0x0000008004057824 */ /* 0x000fca00078e0205 */
[----:B------:R-:W-:-:S06]  /*29a0*/  LOP3.LUT R7, R5, 0xff, RZ, 0xc0, !PT ;  /* 0x000000ff05077812 */ /* 0x000fcc00078ec0ff */
[----:B------:R-:W0:Y:S02]  /*29b0*/  LDC.U8 R7, c[0x3][R7+0x100] ;  /* 0x00c0400007077b82 */ /* 0x000e240000000000 */
[----:B0-----:R-:W-:-:S05]  /*29c0*/  LOP3.LUT R4, R7, 0x1, R4, 0xf8, !PT ;  /* 0x0000000107047812 */ /* 0x001fca00078ef804 */
[----:B------:R0:W-:Y:S04]  /*29d0*/  STL.U8 [R1+0x51], R4 ;  /* 0x0000510401007387 */ /* 0x0001e80000100000 */
[----:B------:R0:W-:Y:S01]  /*29e0*/  STL.U8 [R6+0x50], R5 ;  /* 0x0000500506007387 */ /* 0x0001e20000100000 */
[----:B------:R-:W-:Y:S05]  /*29f0*/  BRA `(.L_x_4) ;  /* 0x0000001c00287947 */ /* 0x000fea0003800000 */
.L_x_65:
[----:B------:R-:W-:-:S13]  /*2a00*/  ISETP.NE.AND P0, PT, R7, 0x2, PT ;  /* 0x000000020700780c */ /* 0x000fda0003f05270 */
[----:B------:R-:W-:Y:S05]  /*2a10*/  @P0 BRA `(.L_x_4) ;  /* 0x0000001c00200947 */ /* 0x000fea0003800000 */
[----:B-1----:R-:W-:-:S05]  /*2a20*/  LOP3.LUT R4, R6, 0xff, RZ, 0xc0, !PT ;  /* 0x000000ff06047812 */ /* 0x002fca00078ec0ff */
[----:B------:R-:W-:Y:S02]  /*2a30*/  IMAD.IADD R9, R1, 0x1, R4 ;  /* 0x0000000101097824 */ /* 0x000fe400078e0204 */
[----:B------:R-:W2:Y:S04]  /*2a40*/  LDL.U8 R4, [R1+0x51] ;  /* 0x0000510001047983 */ /* 0x000ea80000100000 */
[----:B------:R-:W3:Y:S01]  /*2a50*/  LDL.U8 R5, [R9+0x50] ;  /* 0x0000500009057983 */ /* 0x000ee20000100000 */
[----:B--2---:R-:W-:-:S05]  /*2a60*/  LOP3.LUT R4, R4, 0x1, RZ, 0xc0, !PT ;  /* 0x0000000104047812 */ /* 0x004fca00078ec0ff */
[----:B---3--:R-:W-:Y:S01]  /*2a70*/  IMAD R4, R5, 0x2, R4 ;  /* 0x0000000205047824 */ /* 0x008fe200078e0204 */
[----:B------:R-:W-:-:S04]  /*2a80*/  SHF.R.U32.HI R5, RZ, 0x7, R5 ;  /* 0x00000007ff057819 */ /* 0x000fc80000011605 */
[----:B------:R-:W-:-:S04]  /*2a90*/  LOP3.LUT R7, R4, 0xff, RZ, 0xc0, !PT ;  /* 0x000000ff04077812 */ /* 0x000fc800078ec0ff */
[----:B------:R-:W0:Y:S02]  /*2aa0*/  LDC.U8 R6, c[0x3][R7+0x100] ;  /* 0x00c0400007067b82 */ /* 0x000e240000000000 */
[----:B0-----:R-:W-:-:S05]  /*2ab0*/  LOP3.LUT R6, R6, R5, RZ, 0xfc, !PT ;  /* 0x0000000506067212 */ /* 0x001fca00078efcff */
[----:B------:R0:W-:Y:S04]  /*2ac0*/  STL.U8 [R1+0x51], R6 ;  /* 0x0000510601007387 */ /* 0x0001e80000100000 */
[----:B------:R0:W-:Y:S01]  /*2ad0*/  STL.U8 [R9+0x50], R4 ;  /* 0x0000500409007387 */ /* 0x0001e20000100000 */
[----:B------:R-:W-:Y:S05]  /*2ae0*/  BRA `(.L_x_4) ;  /* 0x0000001800ec7947 */ /* 0x000fea0003800000 */
.L_x_63:
[----:B-1----:R-:W-:-:S05]  /*2af0*/  LOP3.LUT R4, R6, 0xff, RZ, 0xc0, !PT ;  /* 0x000000ff06047812 */ /* 0x002fca00078ec0ff */
[----:B------:R-:W-:-:S05]  /*2b00*/  IMAD.IADD R8, R1, 0x1, R4 ;  /* 0x0000000101087824 */ /* 0x000fca00078e0204 */
[----:B------:R-:W2:Y:S02]  /*2b10*/  LDL.U8 R5, [R8+0x50] ;  /* 0x0000500008057983 */ /* 0x000ea40000100000 */
[----:B--2---:R-:W-:-:S05]  /*2b20*/  SHF.R.U32.HI R4, RZ, 0x7, R5 ;  /* 0x00000007ff047819 */ /* 0x004fca0000011605 */
[----:B------:R-:W-:-:S05]  /*2b30*/  IMAD R5, R5, 0x2, R4 ;  /* 0x0000000205057824 */ /* 0x000fca00078e0204 */
[----:B------:R-:W-:-:S04]  /*2b40*/  LOP3.LUT R6, R5, 0xff, RZ, 0xc0, !PT ;  /* 0x000000ff05067812 */ /* 0x000fc800078ec0ff */
[----:B------:R-:W0:Y:S02]  /*2b50*/  LDC.U8 R4, c[0x3][R6+0x100] ;  /* 0x00c0400006047b82 */ /* 0x000e240000000000 */
[----:B0-----:R-:W-:-:S05]  /*2b60*/  LOP3.LUT R4, R4, 0x1, R5, 0xf8, !PT ;  /* 0x0000000104047812 */ /* 0x001fca00078ef805 */
[----:B------:R0:W-:Y:S04]  /*2b70*/  STL.U8 [R1+0x51], R4 ;  /* 0x0000510401007387 */ /* 0x0001e80000100000 */
[----:B------:R0:W-:Y:S01]  /*2b80*/  STL.U8 [R8+0x50], R5 ;  /* 0x0000500508007387 */ /* 0x0001e20000100000 */
[----:B------:R-:W-:Y:S05]  /*2b90*/  BRA `(.L_x_4) ;  /* 0x0000001800c07947 */ /* 0x000fea0003800000 */
.L_x_33:
[----:B------:R-:W-:-:S13]  /*2ba0*/  ISETP.GT.AND P0, PT, R7, 0x4, PT ;  /* 0x000000040700780c */ /* 0x000fda0003f04270 */
[----:B------:R-:W-:Y:S05]  /*2bb0*/  @P0 BRA `(.L_x_34) ;  /* 0x0000000000740947 */ /* 0x000fea0003800000 */
[----:B------:R-:W-:-:S05]  /*2bc0*/  IMAD.MOV.U32 R4, RZ, RZ, -0x3 ;  /* 0xfffffffdff047424 */ /* 0x000fca00078e00ff */
[----:B------:R-:W-:-:S05]  /*2bd0*/  VIADDMNMX.U32 R4, R7, R4, 0x2, PT ;  /* 0x0000000207047446 */ /* 0x000fca0003800004 */
[----:B------:R-:W-:-:S04]  /*2be0*/  IMAD.SHL.U32 R7, R4, 0x4, RZ ;  /* 0x0000000404077824 */ /* 0x000fc800078e00ff */
[----:B------:R-:W0:Y:S02]  /*2bf0*/  LDC R4, c[0x2][R7+0xc] ;  /* 0x0080030007047b82 */ /* 0x000e240000000800 */
[----:B0-----:R-:W-:-:S04]  /*2c00*/  SHF.R.S32.HI R5, RZ, 0x1f, R4 ;  /* 0x0000001fff057819 */ /* 0x001fc80000011404 */
.L_x_66:
[----:B------:R-:W-:Y:S05]  /*2c10*/  BRX R4 -0x2c20                                   (*"BRANCH_TARGETS .L_x_67,.L_x_68,.L_x_4"*) ;  /* 0xffffffd004f87949 */ /* 0x000fea000383ffff */
.L_x_68:
[----:B-1----:R-:W-:-:S05]  /*2c20*/  LOP3.LUT R4, R6, 0xff, RZ, 0xc0, !PT ;  /* 0x000000ff06047812 */ /* 0x002fca00078ec0ff */
[----:B------:R-:W-:-:S05]  /*2c30*/  IMAD.IADD R6, R1, 0x1, R4 ;  /* 0x0000000101067824 */ /* 0x000fca00078e0204 */
[----:B------:R-:W2:Y:S02]  /*2c40*/  LDL.U8 R4, [R6+0x50] ;  /* 0x0000500006047983 */ /* 0x000ea40000100000 */
[----:B--2---:R-:W-:Y:S01]  /*2c50*/  IMAD.SHL.U32 R5, R4, 0x2, RZ ;  /* 0x0000000204057824 */ /* 0x004fe200078e00ff */
[----:B------:R-:W-:-:S04]  /*2c60*/  SHF.R.U32.HI R4, RZ, 0x7, R4 ;  /* 0x00000007ff047819 */ /* 0x000fc80000011604 */
[----:B------:R-:W-:-:S06]  /*2c70*/  LOP3.LUT R7, R5, 0xfe, RZ, 0xc0, !PT ;  /* 0x000000fe05077812 */ /* 0x000fcc00078ec0ff */
[----:B------:R-:W0:Y:S02]  /*2c80*/  LDC.U8 R7, c[0x3][R7+0x100] ;  /* 0x00c0400007077b82 */ /* 0x000e240000000000 */
[----:B0-----:R-:W-:-:S05]  /*2c90*/  LOP3.LUT R4, R7, R4, RZ, 0xfc, !PT ;  /* 0x0000000407047212 */ /* 0x001fca00078efcff */
[----:B------:R0:W-:Y:S04]  /*2ca0*/  STL.U8 [R1+0x51], R4 ;  /* 0x0000510401007387 */ /* 0x0001e80000100000 */
[----:B------:R0:W-:Y:S01]  /*2cb0*/  STL.U8 [R6+0x50], R5 ;  /* 0x0000500506007387 */ /* 0x0001e20000100000 */
[----:B------:R-:W-:Y:S05]  /*2cc0*/  BRA `(.L_x_4) ;  /* 0x0000001800747947 */ /* 0x000fea0003800000 */
.L_x_67:
[----:B-1----:R-:W-:Y:S01]  /*2cd0*/  LOP3.LUT R4, R6, 0xff, RZ, 0xc0, !PT ;  /* 0x000000ff06047812 */ /* 0x002fe200078ec0ff */
[----:B------:R-:W2:Y:S04]  /*2ce0*/  LDL.U8 R5, [R1+0x51] ;  /* 0x0000510001057983 */ /* 0x000ea80000100000 */
[----:B------:R-:W-:-:S05]  /*2cf0*/  IMAD.IADD R7, R1, 0x1, R4 ;  /* 0x0000000101077824 */ /* 0x000fca00078e0204 */
[----:B------:R-:W3:Y:S02]  /*2d00*/  LDL.U8 R6, [R7+0x50] ;  /* 0x0000500007067983 */ /* 0x000ee40000100000 */
[----:B---3--:R-:W-:-:S05]  /*2d10*/  SHF.R.U32.HI R4, RZ, 0x1, R6 ;  /* 0x00000001ff047819 */ /* 0x008fca0000011606 */
[----:B--2---:R-:W-:-:S05]  /*2d20*/  IMAD R4, R5, 0x80, R4 ;  /* 0x0000008005047824 */ /* 0x004fca00078e0204 */
[----:B------:R-:W-:-:S06]  /*2d30*/  LOP3.LUT R5, R4, 0xff, RZ, 0xc0, !PT ;  /* 0x000000ff04057812 */ /* 0x000fcc00078ec0ff */
[----:B------:R-:W0:Y:S02]  /*2d40*/  LDC.U8 R5, c[0x3][R5+0x100] ;  /* 0x00c0400005057b82 */ /* 0x000e240000000000 */
[----:B0-----:R-:W-:-:S05]  /*2d50*/  LOP3.LUT R6, R5, 0x1, R6, 0xf8, !PT ;  /* 0x0000000105067812 */ /* 0x001fca00078ef806 */
[----:B------:R0:W-:Y:S04]  /*2d60*/  STL.U8 [R1+0x51], R6 ;  /* 0x0000510601007387 */ /* 0x0001e80000100000 */
[----:B------:R0:W-:Y:S01]  /*2d70*/  STL.U8 [R7+0x50], R4 ;  /* 0x0000500407007387 */ /* 0x0001e20000100000 */
[----:B------:R-:W-:Y:S05]  /*2d80*/  BRA `(.L_x_4) ;  /* 0x0000001800447947 */ /* 0x000fea0003800000 */
.L_x_34:
[----:B------:R-:W-:-:S05]  /*2d90*/  IMAD.MOV.U32 R4, RZ, RZ, -0x5 ;  /* 0xfffffffbff047424 */ /* 0x000fca00078e00ff */
[----:B------:R-:W-:-:S05]  /*2da0*/  VIADDMNMX.U32 R4, R7, R4, 0x2, PT ;  /* 0x0000000207047446 */ /* 0x000fca0003800004 */
[----:B------:R-:W-:-:S04]  /*2db0*/  IMAD.SHL.U32 R7, R4, 0x4, RZ ;  /* 0x0000000404077824 */ /* 0x000fc800078e00ff */
[----:B------:R-:W0:Y:S02]  /*2dc0*/  LDC R4, c[0x2][R7+0x18] ;  /* 0x0080060007047b82 */ /* 0x000e240000000800 */
[----:B0-----:R-:W-:-:S04]  /*2dd0*/  SHF.R.S32.HI R5, RZ, 0x1f, R4 ;  /* 0x0000001fff057819 */ /* 0x001fc80000011404 */
.L_x_70:
[----:B------:R-:W-:Y:S05]  /*2de0*/  BRX R4 -0x2df0                                   (*"BRANCH_TARGETS .L_x_71,.L_x_72,.L_x_4"*) ;  /* 0xffffffd004847949 */ /* 0x000fea000383ffff */
.L_x_72:
[----:B-1----:R-:W-:-:S05]  /*2df0*/  LOP3.LUT R4, R6, 0xff, RZ, 0xc0, !PT ;  /* 0x000000ff06047812 */ /* 0x002fca00078ec0ff */
[----:B------:R-:W-:-:S05]  /*2e00*/  IMAD.IADD R8, R1, 0x1, R4 ;  /* 0x0000000101087824 */ /* 0x000fca00078e0204 */
[----:B------:R-:W2:Y:S02]  /*2e10*/  LDL.U8 R7, [R8+0x50] ;  /* 0x0000500008077983 */ /* 0x000ea40000100000 */
[----:B--2---:R-:W-:-:S04]  /*2e20*/  SHF.R.U32.HI R5, RZ, 0x1, R7 ;  /* 0x00000001ff057819 */ /* 0x004fc80000011607 */
[----:B------:R-:W-:-:S04]  /*2e30*/  LOP3.LUT R6, R5, 0xffff, RZ, 0xc0, !PT ;  /* 0x0000ffff05067812 */ /* 0x000fc800078ec0ff */
[----:B------:R-:W0:Y:S02]  /*2e40*/  LDC.U8 R4, c[0x3][R6+0x100] ;  /* 0x00c0400006047b82 */ /* 0x000e240000000000 */
[----:B0-----:R-:W-:-:S05]  /*2e50*/  LOP3.LUT R4, R4, 0x1, R7, 0xf8, !PT ;  /* 0x0000000104047812 */ /* 0x001fca00078ef807 */
[----:B------:R0:W-:Y:S04]  /*2e60*/  STL.U8 [R1+0x51], R4 ;  /* 0x0000510401007387 */ /* 0x0001e80000100000 */
[----:B------:R0:W-:Y:S01]  /*2e70*/  STL.U8 [R8+0x50], R5 ;  /* 0x0000500508007387 */ /* 0x0001e20000100000 */
[----:B------:R-:W-:Y:S05]  /*2e80*/  BRA `(.L_x_4) ;  /* 0x0000001800047947 */ /* 0x000fea0003800000 */
.L_x_71:
[----:B-1----:R-:W-:-:S05]  /*2e90*/  LOP3.LUT R4, R6, 0xff, RZ, 0xc0, !PT ;  /* 0x000000ff06047812 */ /* 0x002fca00078ec0ff */
[----:B------:R-:W-:-:S05]  /*2ea0*/  IMAD.IADD R8, R1, 0x1, R4 ;  /* 0x0000000101087824 */ /* 0x000fca00078e0204 */
[----:B------:R-:W2:Y:S02]  /*2eb0*/  LDL.U8 R7, [R8+0x50] ;  /* 0x0000500008077983 */ /* 0x000ea40000100000 */
[----:B--2---:R-:W-:-:S04]  /*2ec0*/  LOP3.LUT R4, R7, 0x80, RZ, 0xc0, !PT ;  /* 0x0000008007047812 */ /* 0x004fc800078ec0ff */
[----:B------:R-:W-:-:S04]  /*2ed0*/  LEA.HI R5, R7, R4, RZ, 0x1f ;  /* 0x0000000407057211 */ /* 0x000fc800078ff8ff */
[----:B------:R-:W-:-:S04]  /*2ee0*/  LOP3.LUT R6, R5, 0xffff, RZ, 0xc0, !PT ;  /* 0x0000ffff05067812 */ /* 0x000fc800078ec0ff */
[----:B------:R-:W0:Y:S02]  /*2ef0*/  LDC.U8 R4, c[0x3][R6+0x100] ;  /* 0x00c0400006047b82 */ /* 0x000e240000000000 */
[----:B0-----:R-:W-:-:S05]  /*2f00*/  LOP3.LUT R4, R4, 0x1, R7, 0xf8, !PT ;  /* 0x0000000104047812 */ /* 0x001fca00078ef807 */
[----:B------:R0:W-:Y:S04]  /*2f10*/  STL.U8 [R1+0x51], R4 ;  /* 0x0000510401007387 */ /* 0x0001e80000100000 */
[----:B------:R0:W-:Y:S01]  /*2f20*/  STL.U8 [R8+0x50], R5 ;  /* 0x0000500508007387 */ /* 0x0001e20000100000 */
[----:B------:R-:W-:Y:S05]  /*2f30*/  BRA `(.L_x_4) ;  /* 0x0000001400d87947 */ /* 0x000fea0003800000 */
.L_x_32:
[----:B------:R-:W-:-:S13]  /*2f40*/  ISETP.NE.AND P0, PT, R8, 0xc1, PT ;  /* 0x000000c10800780c */ /* 0x000fda0003f05270 */
[----:B------:R-:W-:Y:S05]  /*2f50*/  @P0 BRA `(.L_x_35) ;  /* 0x0000000000280947 */ /* 0x000fea0003800000 */
[----:B-1----:R-:W2:Y:S02]  /*2f60*/  LDL.U8 R4, [R1+0x50] ;  /* 0x0000500001047983 */ /* 0x002ea40000100000 */
[----:B--2---:R-:W-:Y:S01]  /*2f70*/  IMAD.SHL.U32 R5, R4, 0x2, RZ ;  /* 0x0000000204057824 */ /* 0x004fe200078e00ff */
[----:B------:R-:W-:-:S04]  /*2f80*/  SHF.R.U32.HI R4, RZ, 0x7, R4 ;  /* 0x00000007ff047819 */ /* 0x000fc80000011604 */
[C---:B------:R-:W-:Y:S01]  /*2f90*/  LOP3.LUT R7, R5.reuse, 0xfe, RZ, 0xc0, !PT ;  /* 0x000000fe05077812 */ /* 0x040fe200078ec0ff */
[----:B------:R-:W-:-:S05]  /*2fa0*/  VIADD R5, R5, 0x1 ;  /* 0x0000000105057836 */ /* 0x000fca0000000000 */
[----:B------:R-:W0:Y:S02]  /*2fb0*/  LDC.U8 R7, c[0x3][R7+0x101] ;  /* 0x00c0404007077b82 */ /* 0x000e240000000000 */
[----:B0-----:R-:W-:-:S04]  /*2fc0*/  LOP3.LUT R4, R7, R4, RZ, 0xfc, !PT ;  /* 0x0000000407047212 */ /* 0x001fc800078efcff */
[----:B------:R-:W-:-:S05]  /*2fd0*/  PRMT R4, R4, 0x7604, R5 ;  /* 0x0000760404047816 */ /* 0x000fca0000000005 */
[----:B------:R0:W-:Y:S01]  /*2fe0*/  STL.U16 [R1+0x50], R4 ;  /* 0x0000500401007387 */ /* 0x0001e20000100400 */
[----:B------:R-:W-:Y:S05]  /*2ff0*/  BRA `(.L_x_4) ;  /* 0x0000001400a87947 */ /* 0x000fea0003800000 */
.L_x_35:
[----:B------:R-:W-:-:S05]  /*3000*/  VIADD R6, R5, 0xffffff3e ;  /* 0xffffff3e05067836 */ /* 0x000fca0000000000 */
[----:B------:R-:W-:-:S04]  /*3010*/  LOP3.LUT R6, R6, 0xffff, RZ, 0xc0, !PT ;  /* 0x0000ffff06067812 */ /* 0x000fc800078ec0ff */
[----:B------:R-:W-:-:S13]  /*3020*/  ISETP.GT.U32.AND P0, PT, R6, 0x5, PT ;  /* 0x000000050600780c */ /* 0x000fda0003f04070 */
[----:B------:R-:W-:Y:S05]  /*3030*/  @P0 BRA `(.L_x_36) ;  /* 0x0000000000340947 */ /* 0x000fea0003800000 */
[----:B------:R-:W-:-:S04]  /*3040*/  LOP3.LUT R8, R5, 0xffff, RZ, 0xc0, !PT ;  /* 0x0000ffff05087812 */ /* 0x000fc800078ec0ff */
[----:B-1----:R-:W0:Y:S02]  /*3050*/  LDC.U8 R4, c[0x3][R8+0x2ee] ;  /* 0x00c0bb8008047b82 */ /* 0x002e240000000000 */
[----:B0-----:R-:W-:-:S05]  /*3060*/  IMAD.IADD R6, R1, 0x1, R4 ;  /* 0x0000000101067824 */ /* 0x001fca00078e0204 */
[----:B------:R-:W2:Y:S02]  /*3070*/  LDL.U8 R4, [R6+0x50] ;  /* 0x0000500006047983 */ /* 0x000ea40000100000 */
[----:B--2---:R-:W-:Y:S01]  /*3080*/  IMAD.SHL.U32 R5, R4, 0x2, RZ ;  /* 0x0000000204057824 */ /* 0x004fe200078e00ff */
[----:B------:R-:W-:-:S04]  /*3090*/  SHF.R.U32.HI R4, RZ, 0x7, R4 ;  /* 0x00000007ff047819 */ /* 0x000fc80000011604 */
[C---:B------:R-:W-:Y:S01]  /*30a0*/  LOP3.LUT R7, R5.reuse, 0xfe, RZ, 0xc0, !PT ;  /* 0x000000fe05077812 */ /* 0x040fe200078ec0ff */
[----:B------:R-:W-:-:S05]  /*30b0*/  VIADD R5, R5, 0x1 ;  /* 0x0000000105057836 */ /* 0x000fca0000000000 */
[----:B------:R-:W0:Y:S02]  /*30c0*/  LDC.U8 R7, c[0x3][R7+0x101] ;  /* 0x00c0404007077b82 */ /* 0x000e240000000000 */
[----:B0-----:R-:W-:-:S05]  /*30d0*/  LOP3.LUT R4, R7, R4, RZ, 0xfc, !PT ;  /* 0x0000000407047212 */ /* 0x001fca00078efcff */
[----:B------:R0:W-:Y:S04]  /*30e0*/  STL.U8 [R1+0x51], R4 ;  /* 0x0000510401007387 */ /* 0x0001e80000100000 */
[----:B------:R0:W-:Y:S01]  /*30f0*/  STL.U8 [R6+0x50], R5 ;  /* 0x0000500506007387 */ /* 0x0001e20000100000 */
[----:B------:R-:W-:Y:S05]  /*3100*/  BRA `(.L_x_4) ;  /* 0x0000001400647947 */ /* 0x000fea0003800000 */
.L_x_36:
[----:B------:R-:W-:-:S05]  /*3110*/  VIADD R6, R5, 0xffffff38 ;  /* 0xffffff3805067836 */ /* 0x000fca0000000000 */
[----:B------:R-:W-:-:S04]  /*3120*/  LOP3.LUT R6, R6, 0xffff, RZ, 0xc0, !PT ;  /* 0x0000ffff06067812 */ /* 0x000fc800078ec0ff */
[----:B------:R-:W-:-:S13]  /*3130*/  ISETP.GT.U32.AND P0, PT, R6, 0x37, PT ;  /* 0x000000370600780c */ /* 0x000fda0003f04070 */
[----:B------:R-:W-:Y:S05]  /*3140*/  @P0 BRA `(.L_x_37) ;  /* 0x00000000006c0947 */ /* 0x000fea0003800000 */
[----:B------:R-:W-:Y:S01]  /*3150*/  LOP3.LUT R11, R5, 0xffff, RZ, 0xc0, !PT ;  /* 0x0000ffff050b7812 */ /* 0x000fe200078ec0ff */
[----:B-1----:R-:W-:Y:S01]  /*3160*/  IMAD.MOV.U32 R4, RZ, RZ, RZ ;  /* 0x000000ffff047224 */ /* 0x002fe200078e00ff */
[----:B------:R-:W2:Y:S03]  /*3170*/  LDL.U8 R9, [R1+0x51] ;  /* 0x0000510001097983 */ /* 0x000ea60000100000 */
[----:B------:R-:W-:-:S04]  /*3180*/  VIADD R5, R11, 0xffffff38 ;  /* 0xffffff380b057836 */ /* 0x000fc80000000000 */
[----:B------:R-:W-:-:S05]  /*3190*/  IMAD.HI R4, R5, -0x6db6db6d, R4 ;  /* 0x9249249305047827 */ /* 0x000fca00078e0204 */
[----:B------:R-:W-:-:S04]  /*31a0*/  SHF.R.U32.HI R7, RZ, 0x1f, R4 ;  /* 0x0000001fff077819 */ /* 0x000fc80000011604 */
[----:B------:R-:W-:-:S05]  /*31b0*/  LEA.HI.SX32 R7, R4, R7, 0x1e ;  /* 0x0000000704077211 */ /* 0x000fca00078ff2ff */
[----:B------:R-:W-:-:S04]  /*31c0*/  IMAD R8, R7, -0x7, R5 ;  /* 0xfffffff907087824 */ /* 0x000fc800078e0205 */
[----:B------:R-:W0:Y:S02]  /*31d0*/  LDC.U8 R4, c[0x3][R8+0x3af] ;  /* 0x00c0ebc008047b82 */ /* 0x000e240000000000 */
[----:B0-----:R-:W-:-:S06]  /*31e0*/  IMAD.IADD R10, R1, 0x1, R4 ;  /* 0x00000001010a7824 */ /* 0x001fcc00078e0204 */
[----:B------:R-:W3:Y:S02]  /*31f0*/  LDL.U8 R10, [R10+0x50] ;  /* 0x000050000a0a7983 */ /* 0x000ee40000100000 */
[----:B---3--:R-:W-:-:S04]  /*3200*/  SHF.R.U32.HI R4, RZ, R7, R10 ;  /* 0x00000007ff047219 */ /* 0x008fc8000001160a */
[----:B------:R-:W-:Y:S02]  /*3210*/  LOP3.LUT R5, R4, 0x1, RZ, 0xc0, !PT ;  /* 0x0000000104057812 */ /* 0x000fe400078ec0ff */
[----:B------:R-:W-:Y:S02]  /*3220*/  LOP3.LUT R4, R10, 0x28, RZ, 0xc0, !PT ;  /* 0x000000280a047812 */ /* 0x000fe400078ec0ff */
[----:B------:R-:W-:Y:S01]  /*3230*/  ISETP.NE.U32.AND P0, PT, R5, 0x1, PT ;  /* 0x000000010500780c */ /* 0x000fe20003f05070 */
[----:B------:R-:W-:Y:S01]  /*3240*/  IMAD.MOV.U32 R5, RZ, RZ, 0x10 ;  /* 0x00000010ff057424 */ /* 0x000fe200078e00ff */
[----:B--2---:R-:W-:-:S04]  /*3250*/  LOP3.LUT R4, R4, 0x1, R9, 0xf8, !PT ;  /* 0x0000000104047812 */ /* 0x004fc800078ef809 */
[----:B------:R-:W-:-:S04]  /*3260*/  SEL R5, R5, 0x54, !P0 ;  /* 0x0000005405057807 */ /* 0x000fc80004000000 */
[----:B------:R-:W-:Y:S01]  /*3270*/  LOP3.LUT R6, R4, R5, RZ, 0xfc, !PT ;  /* 0x0000000504067212 */ /* 0x000fe200078efcff */
[----:B------:R-:W-:Y:S01]  /*3280*/  VIADD R4, R11, 0xffffff07 ;  /* 0xffffff070b047836 */ /* 0x000fe20000000000 */
[----:B------:R-:W-:-:S03]  /*3290*/  LOP3.LUT P0, RZ, R10, 0x80, RZ, 0xc0, !PT ;  /* 0x000000800aff7812 */ /* 0x000fc6000780c0ff */
[----:B------:R0:W-:Y:S01]  /*32a0*/  STL.U8 [R1+0x51], R6 ;  /* 0x0000510601007387 */ /* 0x0001e20000100000 */
[----:B------:R-:W-:-:S13]  /*32b0*/  ISETP.GT.U32.OR P0, PT, R4, 0x6, !P0 ;  /* 0x000000060400780c */ /* 0x000fda0004704470 */
[----:B0-----:R-:W-:Y:S05]  /*32c0*/  @P0 BRA `(.L_x_4) ;  /* 0x0000001000f40947 */ /* 0x001fea0003800000 */
[----:B------:R-:W-:-:S05]  /*32d0*/  LOP3.LUT R4, R6, 0x80, RZ, 0xfc, !PT ;  /* 0x0000008006047812 */ /* 0x000fca00078efcff */
[----:B------:R0:W-:Y:S01]  /*32e0*/  STL.U8 [R1+0x51], R4 ;  /* 0x0000510401007387 */ /* 0x0001e20000100000 */
[----:B------:R-:W-:Y:S05]  /*32f0*/  BRA `(.L_x_4) ;  /* 0x0000001000e87947 */ /* 0x000fea0003800000 */
.L_x_37:
[----:B------:R-:W-:-:S05]  /*3300*/  VIADD R6, R5, 0xffffff00 ;  /* 0xffffff0005067836 */ /* 0x000fca0000000000 */
[----:B------:R-:W-:-:S04]  /*3310*/  LOP3.LUT R6, R6, 0xffff, RZ, 0xc0, !PT ;  /* 0x0000ffff06067812 */ /* 0x000fc800078ec0ff */
[----:B------:R-:W-:-:S13]  /*3320*/  ISETP.GT.U32.AND P0, PT, R6, 0x37, PT ;  /* 0x000000370600780c */ /* 0x000fda0003f04070 */
[----:B------:R-:W-:Y:S05]  /*3330*/  @P0 BRA `(.L_x_38) ;  /* 0x00000000003c0947 */ /* 0x000fea0003800000 */
[----:B-1----:R-:W-:-:S05]  /*3340*/  LOP3.LUT R4, R5, 0xffff, RZ, 0xc0, !PT ;  /* 0x0000ffff05047812 */ /* 0x002fca00078ec0ff */
[----:B------:R-:W-:-:S04]  /*3350*/  VIADD R4, R4, 0xffffff00 ;  /* 0xffffff0004047836 */ /* 0x000fc80000000000 */
[----:B------:R-:W-:-:S04]  /*3360*/  IMAD.HI.U32 R5, R4, 0x24924925, RZ ;  /* 0x2492492504057827 */ /* 0x000fc800078e00ff */
[----:B------:R-:W-:-:S05]  /*3370*/  IMAD.IADD R6, R4, 0x1, -R5 ;  /* 0x0000000104067824 */ /* 0x000fca00078e0a05 */
[----:B------:R-:W-:-:S04]  /*3380*/  LEA.HI R6, R6, R5, RZ, 0x1f ;  /* 0x0000000506067211 */ /* 0x000fc800078ff8ff */
[----:B------:R-:W-:-:S05]  /*3390*/  SHF.R.U32.HI R5, RZ, 0x2, R6 ;  /* 0x00000002ff057819 */ /* 0x000fca0000011606 */
[----:B------:R-:W-:-:S06]  /*33a0*/  IMAD R4, R5, -0x7, R4 ;  /* 0xfffffff905047824 */ /* 0x000fcc00078e0204 */
[----:B------:R-:W0:Y:S02]  /*33b0*/  LDC.U8 R4, c[0x3][R4+0x3af] ;  /* 0x00c0ebc004047b82 */ /* 0x000e240000000000 */
[----:B0-----:R-:W-:-:S05]  /*33c0*/  IMAD.IADD R8, R1, 0x1, R4 ;  /* 0x0000000101087824 */ /* 0x001fca00078e0204 */
[----:B------:R-:W2:Y:S01]  /*33d0*/  LDL.U8 R6, [R8+0x50] ;  /* 0x0000500008067983 */ /* 0x000ea20000100000 */
[----:B------:R-:W-:-:S05]  /*33e0*/  IMAD.MOV.U32 R10, RZ, RZ, 0x1 ;  /* 0x00000001ff0a7424 */ /* 0x000fca00078e00ff */
[----:B------:R-:W-:-:S04]  /*33f0*/  SHF.L.U32 R5, R10, R5, RZ ;  /* 0x000000050a057219 */ /* 0x000fc800000006ff */
[----:B--2---:R-:W-:-:S05]  /*3400*/  LOP3.LUT R5, R6, R5, RZ, 0x30, !PT ;  /* 0x0000000506057212 */ /* 0x004fca00078e30ff */
[----:B------:R0:W-:Y:S01]  /*3410*/  STL.U8 [R8+0x50], R5 ;  /* 0x0000500508007387 */ /* 0x0001e20000100000 */
[----:B------:R-:W-:Y:S05]  /*3420*/  BRA `(.L_x_4) ;  /* 0x00000010009c7947 */ /* 0x000fea0003800000 */
.L_x_38:
        /* <DEDUP_REMOVED lines=9> */
[----:B------:R-:W-:-:S05]  /*34c0*/  LEA.HI.SX32 R7, R4, R7, 0x1e ;  /* 0x0000000704077211 */ /* 0x000fca00078ff2ff */
        /* <DEDUP_REMOVED lines=9> */
.L_x_39:
[----:B------:R-:W-:-:S04]  /*3560*/  LOP3.LUT R6, R5, 0xfff8, RZ, 0xc0, !PT ;  /* 0x0000fff805067812 */ /* 0x000fc800078ec0ff */
[----:B------:R-:W-:-:S04]  /*3570*/  PRMT R6, R6, 0x9910, RZ ;  /* 0x0000991006067816 */ /* 0x000fc800000000ff */
[----:B------:R-:W-:-:S13]  /*3580*/  ISETP.NE.AND P0, PT, R6, 0x170, PT ;  /* 0x000001700600780c */ /* 0x000fda0003f05270 */
[----:B------:R-:W-:Y:S05]  /*3590*/  @P0 BRA `(.L_x_40) ;  /* 0x0000000000ac0947 */ /* 0x000fea0003800000 */
[----:B------:R-:W-:-:S04]  /*35a0*/  LOP3.LUT R5, R5, 0x3, RZ, 0xc0, !PT ;  /* 0x0000000305057812 */ /* 0x000fc800078ec0ff */
[----:B------:R-:W-:-:S13]  /*35b0*/  ISETP.GT.AND P0, PT, R5, 0x1, PT ;  /* 0x000000010500780c */ /* 0x000fda0003f04270 */
[----:B------:R-:W-:Y:S05]  /*35c0*/  @P0 BRA `(.L_x_41) ;  /* 0x0000000000580947 */ /* 0x000fea0003800000 */
[----:B------:R-:W-:-:S13]  /*35d0*/  ISETP.NE.AND P0, PT, R5, RZ, PT ;  /* 0x000000ff0500720c */ /* 0x000fda0003f05270 */
[----:B-1----:R-:W2:Y:S04]  /*35e0*/  @P0 LDL.U16 R4, [R1+0x54] ;  /* 0x0000540001040983 */ /* 0x002ea80000100400 */
[----:B------:R-:W3:Y:S01]  /*35f0*/  @!P0 LDL.U16 R5, [R1+0x52] ;  /* 0x0000520001058983 */ /* 0x000ee20000100400 */
[C---:B------:R-:W-:Y:S02]  /*3600*/  ISETP.GT.U32.OR P3, PT, R7.reuse, 0x173, !P0 ;  /* 0x000001730700780c */ /* 0x040fe40004764470 */
[----:B------:R-:W-:Y:S02]  /*3610*/  ISETP.GT.U32.OR P2, PT, R7, 0x173, P0 ;  /* 0x000001730700780c */ /* 0x000fe40000744470 */
[C---:B--2---:R-:W-:Y:S02]  /*3620*/  @P0 PRMT R6, R4.reuse, 0x7770, RZ ;  /* 0x0000777004060816 */ /* 0x044fe400000000ff */
[----:B------:R-:W-:-:S02]  /*3630*/  @P0 PRMT R7, R4, 0x7771, RZ ;  /* 0x0000777104070816 */ /* 0x000fc400000000ff */
[C---:B---3--:R-:W-:Y:S02]  /*3640*/  @!P0 PRMT R4, R5.reuse, 0x7770, RZ ;  /* 0x0000777005048816 */ /* 0x048fe400000000ff */
[----:B------:R-:W-:Y:S02]  /*3650*/  @!P0 PRMT R5, R5, 0x7771, RZ ;  /* 0x0000777105058816 */ /* 0x000fe400000000ff */
[----:B------:R-:W-:Y:S02]  /*3660*/  @P0 PRMT R6, R7, 0x6540, R6 ;  /* 0x0000654007060816 */ /* 0x000fe40000000006 */
[----:B------:R-:W-:-:S03]  /*3670*/  @!P0 PRMT R4, R5, 0x6540, R4 ;  /* 0x0000654005048816 */ /* 0x000fc60000000004 */
[----:B------:R-:W-:Y:S02]  /*3680*/  @P0 VIADD R7, R6, 0xffff ;  /* 0x0000ffff06070836 */ /* 0x000fe40000000000 */
[----:B------:R-:W-:Y:S02]  /*3690*/  @!P0 VIADD R5, R4, 0xffff ;  /* 0x0000ffff04058836 */ /* 0x000fe40000000000 */
[----:B------:R-:W-:Y:S02]  /*36a0*/  @!P3 VIADD R7, R6, 0x1 ;  /* 0x000000010607b836 */ /* 0x000fe40000000000 */
[----:B------:R-:W-:-:S03]  /*36b0*/  @!P2 VIADD R5, R4, 0x1 ;  /* 0x000000010405a836 */ /* 0x000fc60000000000 */
[----:B------:R-:W-:Y:S02]  /*36c0*/  @P0 SHF.R.U32.HI R6, RZ, 0x8, R7 ;  /* 0x00000008ff060819 */ /* 0x000fe40000011607 */
[----:B------:R-:W-:Y:S02]  /*36d0*/  @!P0 SHF.R.U32.HI R4, RZ, 0x8, R5 ;  /* 0x00000008ff048819 */ /* 0x000fe40000011605 */
[----:B------:R-:W-:Y:S02]  /*36e0*/  @P0 PRMT R6, R7, 0x7604, R6 ;  /* 0x0000760407060816 */ /* 0x000fe40000000006 */
[----:B------:R-:W-:-:S03]  /*36f0*/  @!P0 PRMT R4, R5, 0x7604, R4 ;  /* 0x0000760405048816 */ /* 0x000fc60000000004 */
[----:B------:R0:W-:Y:S04]  /*3700*/  @P0 STL.U16 [R1+0x54], R6 ;  /* 0x0000540601000387 */ /* 0x0001e80000100400 */
[----:B------:R0:W-:Y:S01]  /*3710*/  @!P0 STL.U16 [R1+0x52], R4 ;  /* 0x0000520401008387 */ /* 0x0001e20000100400 */
[----:B------:R-:W-:Y:S05]  /*3720*/  BRA `(.L_x_4) ;  /* 0x0000000c00dc7947 */ /* 0x000fea0003800000 */
.L_x_41:
[----:B------:R-:W-:-:S13]  /*3730*/  ISETP.NE.AND P0, PT, R5, 0x2, PT ;  /* 0x000000020500780c */ /* 0x000fda0003f05270 */
[----:B------:R-:W1:Y:S04]  /*3740*/  @!P0 LDL.U16 R5, [R1+0x56] ;  /* 0x0000560001058983 */ /* 0x000e680000100400 */
[----:B------:R-:W2:Y:S01]  /*3750*/  @P0 LDL.U16 R6, [R1+0x58] ;  /* 0x0000580001060983 */ /* 0x000ea20000100400 */
[C---:B------:R-:W-:Y:S02]  /*3760*/  ISETP.GT.U32.OR P2, PT, R7.reuse, 0x173, P0 ;  /* 0x000001730700780c */ /* 0x040fe40000744470 */
[----:B------:R-:W-:Y:S02]  /*3770*/  ISETP.GT.U32.OR P3, PT, R7, 0x173, !P0 ;  /* 0x000001730700780c */ /* 0x000fe40004764470 */
[C---:B-1----:R-:W-:Y:S02]  /*3780*/  @!P0 PRMT R4, R5.reuse, 0x7770, RZ ;  /* 0x0000777005048816 */ /* 0x042fe400000000ff */
[----:B------:R-:W-:-:S04]  /*3790*/  @!P0 PRMT R5, R5, 0x7771, RZ ;  /* 0x0000777105058816 */ /* 0x000fc800000000ff */
[----:B------:R-:W-:-:S05]  /*37a0*/  @!P0 PRMT R4, R5, 0x6540, R4 ;  /* 0x0000654005048816 */ /* 0x000fca0000000004 */
[C---:B------:R-:W-:Y:S02]  /*37b0*/  @!P0 VIADD R5, R4.reuse, 0xffff ;  /* 0x0000ffff04058836 */ /* 0x040fe40000000000 */
[----:B------:R-:W-:Y:S02]  /*37c0*/  @!P2 VIADD R5, R4, 0x1 ;  /* 0x000000010405a836 */ /* 0x000fe40000000000 */
[C---:B--2---:R-:W-:Y:S02]  /*37d0*/  @P0 VIADD R4, R6.reuse, 0xffff ;  /* 0x0000ffff06040836 */ /* 0x044fe40000000000 */
[----:B------:R-:W-:Y:S01]  /*37e0*/  @!P3 VIADD R4, R6, 0x1 ;  /* 0x000000010604b836 */ /* 0x000fe20000000000 */
[----:B------:R-:W-:-:S03]  /*37f0*/  @!P0 SHF.R.U32.HI R8, RZ, 0x8, R5 ;  /* 0x00000008ff088819 */ /* 0x000fc60000011605 */
[----:B------:R-:W-:Y:S01]  /*3800*/  @P0 IMAD.MOV.U32 R6, RZ, RZ, R4 ;  /* 0x000000ffff060224 */ /* 0x000fe200078e0004 */
[----:B------:R-:W-:-:S04]  /*3810*/  @!P0 PRMT R4, R5, 0x7604, R8 ;  /* 0x0000760405048816 */ /* 0x000fc80000000008 */
[----:B------:R0:W-:Y:S04]  /*3820*/  @P0 STL.U16 [R1+0x58], R6 ;  /* 0x0000580601000387 */ /* 0x0001e80000100400 */
[----:B------:R0:W-:Y:S01]  /*3830*/  @!P0 STL.U16 [R1+0x56], R4 ;  /* 0x0000560401008387 */ /* 0x0001e20000100400 */
[----:B------:R-:W-:Y:S05]  /*3840*/  BRA `(.L_x_4) ;  /* 0x0000000c00947947 */ /* 0x000fea0003800000 */
.L_x_40:
[----:B------:R-:W-:-:S04]  /*3850*/  LOP3.LUT R6, R5, 0xfffc, RZ, 0xc0, !PT ;  /* 0x0000fffc05067812 */ /* 0x000fc800078ec0ff */
[----:B------:R-:W-:-:S04]  /*3860*/  PRMT R6, R6, 0x9910, RZ ;  /* 0x0000991006067816 */ /* 0x000fc800000000ff */
[----:B------:R-:W-:-:S13]  /*3870*/  ISETP.NE.AND P0, PT, R6, 0x178, PT ;  /* 0x000001780600780c */ /* 0x000fda0003f05270 */
[----:B------:R-:W-:Y:S05]  /*3880*/  @P0 BRA `(.L_x_42) ;  /* 0x0000000000b40947 */ /* 0x000fea0003800000 */
[----:B------:R-:W-:Y:S01]  /*3890*/  ISETP.GT.AND P0, PT, R8, 0x179, PT ;  /* 0x000001790800780c */ /* 0x000fe20003f04270 */
[----:B------:R-:W-:-:S12]  /*38a0*/  BSSY.RECONVERGENT B1, `(.L_x_43) ;  /* 0x0000015000017945 */ /* 0x000fd80003800200 */
[----:B------:R-:W-:Y:S05]  /*38b0*/  @P0 BRA `(.L_x_44) ;  /* 0x0000000000300947 */ /* 0x000fea0003800000 */
[----:B------:R-:W-:-:S13]  /*38c0*/  ISETP.NE.AND P0, PT, R8, 0x178, PT ;  /* 0x000001780800780c */ /* 0x000fda0003f05270 */
[----:B------:R-:W2:Y:S04]  /*38d0*/  @P0 LDL.U16 R7, [R1+0x54] ;  /* 0x0000540001070983 */ /* 0x000ea80000100400 */
[----:B------:R-:W1:Y:S01]  /*38e0*/  @!P0 LDL.U16 R5, [R1+0x52] ;  /* 0x0000520001058983 */ /* 0x000e620000100400 */
[C---:B--2---:R-:W-:Y:S02]  /*38f0*/  @P0 PRMT R6, R7.reuse, 0x7770, RZ ;  /* 0x0000777007060816 */ /* 0x044fe400000000ff */
[----:B------:R-:W-:Y:S02]  /*3900*/  @P0 PRMT R7, R7, 0x7771, RZ ;  /* 0x0000777107070816 */ /* 0x000fe400000000ff */
[C---:B-1----:R-:W-:Y:S02]  /*3910*/  @!P0 PRMT R4, R5.reuse, 0x7770, RZ ;  /* 0x0000777005048816 */ /* 0x042fe400000000ff */
[----:B------:R-:W-:-:S02]  /*3920*/  @!P0 PRMT R5, R5, 0x7771, RZ ;  /* 0x0000777105058816 */ /* 0x000fc400000000ff */
[----:B------:R-:W-:Y:S02]  /*3930*/  @P0 PRMT R6, R7, 0x6540, R6 ;  /* 0x0000654007060816 */ /* 0x000fe40000000006 */
[----:B------:R-:W-:Y:S02]  /*3940*/  @!P0 PRMT R4, R5, 0x6540, R4 ;  /* 0x0000654005048816 */ /* 0x000fe40000000004 */
[----:B------:R-:W-:-:S04]  /*3950*/  @P0 PRMT R5, R6, 0x7610, R5 ;  /* 0x0000761006050816 */ /* 0x000fc80000000005 */
[----:B------:R-:W-:Y:S01]  /*3960*/  @!P0 PRMT R5, R4, 0x7610, R5 ;  /* 0x0000761004058816 */ /* 0x000fe20000000005 */
[----:B------:R-:W-:Y:S06]  /*3970*/  BRA `(.L_x_45) ;  /* 0x00000000001c7947 */ /* 0x000fec0003800000 */
.L_x_44:
[----:B------:R-:W-:-:S13]  /*3980*/  ISETP.NE.AND P0, PT, R8, 0x17a, PT ;  /* 0x0000017a0800780c */ /* 0x000fda0003f05270 */
[----:B------:R-:W1:Y:S04]  /*3990*/  @!P0 LDL.U16 R7, [R1+0x56] ;  /* 0x0000560001078983 */ /* 0x000e680000100400 */
[----:B------:R0:W5:Y:S01]  /*39a0*/  @P0 LDL.U16 R5, [R1+0x58] ;  /* 0x0000580001050983 */ /* 0x0001620000100400 */
[C---:B-1----:R-:W-:Y:S02]  /*39b0*/  @!P0 PRMT R4, R7.reuse, 0x7770, RZ ;  /* 0x0000777007048816 */ /* 0x042fe400000000ff */
[----:B------:R-:W-:-:S04]  /*39c0*/  @!P0 PRMT R7, R7, 0x7771, RZ ;  /* 0x0000777107078816 */ /* 0x000fc800000000ff */
[----:B------:R-:W-:-:S04]  /*39d0*/  @!P0 PRMT R4, R7, 0x6540, R4 ;  /* 0x0000654007048816 */ /* 0x000fc80000000004 */
[----:B0-----:R-:W-:-:S07]  /*39e0*/  @!P0 PRMT R5, R4, 0x7610, R5 ;  /* 0x0000761004058816 */ /* 0x001fce0000000005 */
.L_x_45:
[----:B------:R-:W-:Y:S05]  /*39f0*/  BSYNC.RECONVERGENT B1 ;  /* 0x0000000000017941 */ /* 0x000fea0003800200 */
.L_x_43:
[----:B------:R-:W2:Y:S04]  /*3a00*/  LDL.U16 R9, [R1+0x56] ;  /* 0x0000560001097983 */ /* 0x000ea80000100400 */
[----:B------:R-:W3:Y:S01]  /*3a10*/  LDL.U8 R6, [R1+0x51] ;  /* 0x0000510001067983 */ /* 0x000ee20000100000 */
[C---:B-----5:R-:W-:Y:S02]  /*3a20*/  LOP3.LUT R7, R5.reuse, 0xffff, RZ, 0xc0, !PT ;  /* 0x0000ffff05077812 */ /* 0x060fe400078ec0ff */
[----:B------:R-:W-:Y:S02]  /*3a30*/  LOP3.LUT R5, R5, 0xfff, RZ, 0xc0, !PT ;  /* 0x00000fff05057812 */ /* 0x000fe400078ec0ff */
[C---:B--2---:R-:W-:Y:S02]  /*3a40*/  PRMT R4, R9.reuse, 0x7770, RZ ;  /* 0x0000777009047816 */ /* 0x044fe400000000ff */
[----:B------:R-:W-:-:S04]  /*3a50*/  PRMT R9, R9, 0x7771, RZ ;  /* 0x0000777109097816 */ /* 0x000fc800000000ff */
[----:B------:R-:W-:-:S05]  /*3a60*/  PRMT R4, R9, 0x6540, R4 ;  /* 0x0000654009047816 */ /* 0x000fca0000000004 */
[C---:B------:R-:W-:Y:S01]  /*3a70*/  IMAD.IADD R7, R4.reuse, 0x1, R7 ;  /* 0x0000000104077824 */ /* 0x040fe200078e0207 */
[----:B------:R-:W-:-:S04]  /*3a80*/  LOP3.LUT R4, R4, 0xfff, RZ, 0xc0, !PT ;  /* 0x00000fff04047812 */ /* 0x000fc800078ec0ff */
[----:B------:R-:W-:Y:S01]  /*3a90*/  ISETP.GT.U32.AND P0, PT, R7, 0xffff, PT ;  /* 0x0000ffff0700780c */ /* 0x000fe20003f04070 */
[----:B------:R-:W-:Y:S01]  /*3aa0*/  IMAD.IADD R4, R5, 0x1, R4 ;  /* 0x0000000105047824 */ /* 0x000fe200078e0204 */
[----:B------:R-:W-:Y:S02]  /*3ab0*/  SHF.R.U32.HI R8, RZ, 0x8, R7 ;  /* 0x00000008ff087819 */ /* 0x000fe40000011607 */
[----:B------:R-:W-:Y:S02]  /*3ac0*/  SEL R5, RZ, 0x1, !P0 ;  /* 0x00000001ff057807 */ /* 0x000fe40004000000 */
[----:B------:R-:W-:Y:S02]  /*3ad0*/  ISETP.GE.U32.AND P0, PT, R4, 0x1000, PT ;  /* 0x000010000400780c */ /* 0x000fe40003f06070 */
[----:B---3--:R-:W-:Y:S02]  /*3ae0*/  LOP3.LUT R5, R5, 0xc4, R6, 0xf8, !PT ;  /* 0x000000c405057812 */ /* 0x008fe400078ef806 */
[----:B------:R-:W-:-:S02]  /*3af0*/  SEL R4, RZ, 0x10, !P0 ;  /* 0x00000010ff047807 */ /* 0x000fc40004000000 */
[--C-:B------:R-:W-:Y:S02]  /*3b00*/  LOP3.LUT R5, R5, 0x28, R8.reuse, 0xf8, !PT ;  /* 0x0000002805057812 */ /* 0x100fe400078ef808 */
[----:B------:R-:W-:Y:S02]  /*3b10*/  PRMT R6, R7, 0x7604, R8 ;  /* 0x0000760407067816 */ /* 0x000fe40000000008 */
[----:B------:R-:W-:-:S03]  /*3b20*/  LOP3.LUT R4, R5, R4, RZ, 0xfc, !PT ;  /* 0x0000000405047212 */ /* 0x000fc600078efcff */
[----:B------:R0:W-:Y:S04]  /*3b30*/  STL.U16 [R1+0x56], R6 ;  /* 0x0000560601007387 */ /* 0x0001e80000100400 */
[----:B------:R0:W-:Y:S01]  /*3b40*/  STL.U8 [R1+0x51], R4 ;  /* 0x0000510401007387 */ /* 0x0001e20000100000 */
[----:B------:R-:W-:Y:S05]  /*3b50*/  BRA `(.L_x_4) ;  /* 0x0000000800d07947 */ /* 0x000fea0003800000 */
.L_x_42:
[----:B------:R-:W-:-:S13]  /*3b60*/  ISETP.NE.AND P0, PT, R8, 0x17d, PT ;  /* 0x0000017d0800780c */ /* 0x000fda0003f05270 */
[----:B------:R-:W-:Y:S05]  /*3b70*/  @!P0 BRA `(.L_x_46) ;  /* 0x0000000800348947 */ /* 0x000fea0003800000 */
[----:B------:R-:W-:-:S13]  /*3b80*/  ISETP.NE.AND P0, PT, R8, 0x17c, PT ;  /* 0x0000017c0800780c */ /* 0x000fda0003f05270 */
[----:B------:R-:W-:Y:S05]  /*3b90*/  @P0 BRA `(.L_x_47) ;  /* 0x00000000001c0947 */ /* 0x000fea0003800000 */
[----:B------:R-:W2:Y:S04]  /*3ba0*/  LDL.U16 R5, [R1+0x54] ;  /* 0x0000540001057983 */ /* 0x000ea80000100400 */
[----:B-1----:R-:W3:Y:S01]  /*3bb0*/  LDL.U16 R4, [R1+0x56] ;  /* 0x0000560001047983 */ /* 0x002ee20000100400 */
[----:B--2---:R-:W-:Y:S02]  /*3bc0*/  PRMT R5, R5, 0x7710, RZ ;  /* 0x0000771005057816 */ /* 0x004fe400000000ff */
[----:B---3--:R-:W-:-:S04]  /*3bd0*/  PRMT R4, R4, 0x7710, RZ ;  /* 0x0000771004047816 */ /* 0x008fc800000000ff */
[----:B------:R-:W-:-:S05]  /*3be0*/  PRMT R4, R4, 0x5410, R5 ;  /* 0x0000541004047816 */ /* 0x000fca0000000005 */
[----:B------:R0:W-:Y:S01]  /*3bf0*/  STL [R1+0x54], R4 ;  /* 0x0000540401007387 */ /* 0x0001e20000100800 */
[----:B------:R-:W-:Y:S05]  /*3c00*/  BRA `(.L_x_4) ;  /* 0x0000000800a47947 */ /* 0x000fea0003800000 */
.L_x_47:
[----:B------:R-:W-:-:S05]  /*3c10*/  VIADD R6, R5, 0xfffffe82 ;  /* 0xfffffe8205067836 */ /* 0x000fca0000000000 */
[----:B------:R-:W-:-:S04]  /*3c20*/  LOP3.LUT R6, R6, 0xffff, RZ, 0xc0, !PT ;  /* 0x0000ffff06067812 */ /* 0x000fc800078ec0ff */
[----:B------:R-:W-:-:S13]  /*3c30*/  ISETP.GT.U32.AND P0, PT, R6, 0x3, PT ;  /* 0x000000030600780c */ /* 0x000fda0003f04070 */
[----:B------:R-:W-:Y:S05]  /*3c40*/  @P0 BRA `(.L_x_48) ;  /* 0x0000000000380947 */ /* 0x000fea0003800000 */
[----:B------:R-:W-:-:S13]  /*3c50*/  ISETP.GT.AND P0, PT, R8, 0x17f, PT ;  /* 0x0000017f0800780c */ /* 0x000fda0003f04270 */
[----:B------:R-:W-:Y:S05]  /*3c60*/  @P0 BRA `(.L_x_49) ;  /* 0x0000000000180947 */ /* 0x000fea0003800000 */
[----:B------:R-:W-:Y:S02]  /*3c70*/  ISETP.NE.AND P0, PT, R8, 0x17e, PT ;  /* 0x0000017e0800780c */ /* 0x000fe40003f05270 */
[----:B------:R-:W-:-:S04]  /*3c80*/  SHF.R.U32.HI R5, RZ, 0x18, R5 ;  /* 0x00000018ff057819 */ /* 0x000fc80000011605 */
[----:B-1----:R-:W-:-:S07]  /*3c90*/  PRMT R4, R4, 0x7604, R5 ;  /* 0x0000760404047816 */ /* 0x002fce0000000005 */
[----:B------:R0:W-:Y:S04]  /*3ca0*/  @P0 STL.U16 [R1+0x54], R4 ;  /* 0x0000540401000387 */ /* 0x0001e80000100400 */
[----:B------:R0:W-:Y:S01]  /*3cb0*/  @!P0 STL.U16 [R1+0x52], R4 ;  /* 0x0000520401008387 */ /* 0x0001e20000100400 */
[----:B------:R-:W-:Y:S05]  /*3cc0*/  BRA `(.L_x_4) ;  /* 0x0000000800747947 */ /* 0x000fea0003800000 */
.L_x_49:
[----:B------:R-:W-:-:S13]  /*3cd0*/  ISETP.NE.AND P0, PT, R8, 0x180, PT ;  /* 0x000001800800780c */ /* 0x000fda0003f05270 */
[----:B------:R-:W-:Y:S01]  /*3ce0*/  @!P0 SHF.R.U32.HI R5, RZ, 0x18, R5 ;  /* 0x00000018ff058819 */ /* 0x000fe20000011605 */
[----:B------:R0:W-:Y:S03]  /*3cf0*/  @P0 STL.U16 [R1+0x58], R4 ;  /* 0x0000580401000387 */ /* 0x0001e60000100400 */
[----:B------:R-:W-:-:S05]  /*3d00*/  @!P0 PRMT R6, R4, 0x7604, R5 ;  /* 0x0000760404068816 */ /* 0x000fca0000000005 */
[----:B------:R0:W-:Y:S01]  /*3d10*/  @!P0 STL.U16 [R1+0x56], R6 ;  /* 0x0000560601008387 */ /* 0x0001e20000100400 */
[----:B------:R-:W-:Y:S05]  /*3d20*/  BRA `(.L_x_4) ;  /* 0x00000008005c7947 */ /* 0x000fea0003800000 */
.L_x_48:
[----:B-1----:R-:W-:-:S05]  /*3d30*/  VIADD R4, R5, 0xfffffe7e ;  /* 0xfffffe7e05047836 */ /* 0x002fca0000000000 */
[----:B------:R-:W-:-:S04]  /*3d40*/  LOP3.LUT R4, R4, 0xffff, RZ, 0xc0, !PT ;  /* 0x0000ffff04047812 */ /* 0x000fc800078ec0ff */
[----:B------:R-:W-:-:S13]  /*3d50*/  ISETP.GT.U32.AND P0, PT, R4, 0x3, PT ;  /* 0x000000030400780c */ /* 0x000fda0003f04070 */
[----:B------:R-:W-:Y:S05]  /*3d60*/  @P0 BRA `(.L_x_50) ;  /* 0x0000000000d40947 */ /* 0x000fea0003800000 */
[----:B------:R-:W-:Y:S01]  /*3d70*/  ISETP.GT.AND P0, PT, R8, 0x183, PT ;  /* 0x000001830800780c */ /* 0x000fe20003f04270 */
[----:B------:R-:W-:-:S12]  /*3d80*/  BSSY.RECONVERGENT B1, `(.L_x_51) ;  /* 0x0000015000017945 */ /* 0x000fd80003800200 */
[----:B------:R-:W-:Y:S05]  /*3d90*/  @P0 BRA `(.L_x_52) ;  /* 0x0000000000300947 */ /* 0x000fea0003800000 */
[----:B------:R-:W-:-:S13]  /*3da0*/  ISETP.NE.AND P0, PT, R8, 0x182, PT ;  /* 0x000001820800780c */ /* 0x000fda0003f05270 */
[----:B------:R-:W2:Y:S04]  /*3db0*/  @P0 LDL.U16 R7, [R1+0x54] ;  /* 0x0000540001070983 */ /* 0x000ea80000100400 */
[----:B------:R-:W3:Y:S01]  /*3dc0*/  @!P0 LDL.U16 R5, [R1+0x52] ;  /* 0x0000520001058983 */ /* 0x000ee20000100400 */
[C---:B--2---:R-:W-:Y:S02]  /*3dd0*/  @P0 PRMT R6, R7.reuse, 0x7770, RZ ;  /* 0x0000777007060816 */ /* 0x044fe400000000ff */
[----:B------:R-:W-:Y:S02]  /*3de0*/  @P0 PRMT R7, R7, 0x7771, RZ ;  /* 0x0000777107070816 */ /* 0x000fe400000000ff */
[C---:B---3--:R-:W-:Y:S02]  /*3df0*/  @!P0 PRMT R4, R5.reuse, 0x7770, RZ ;  /* 0x0000777005048816 */ /* 0x048fe400000000ff */
[----:B------:R-:W-:-:S02]  /*3e00*/  @!P0 PRMT R5, R5, 0x7771, RZ ;  /* 0x0000777105058816 */ /* 0x000fc400000000ff */
[----:B------:R-:W-:Y:S02]  /*3e10*/  @P0 PRMT R6, R7, 0x6540, R6 ;  /* 0x0000654007060816 */ /* 0x000fe40000000006 */
[----:B------:R-:W-:Y:S02]  /*3e20*/  @!P0 PRMT R4, R5, 0x6540, R4 ;  /* 0x0000654005048816 */ /* 0x000fe40000000004 */
[----:B------:R-:W-:-:S04]  /*3e30*/  @P0 PRMT R5, R6, 0x7610, R5 ;  /* 0x0000761006050816 */ /* 0x000fc80000000005 */
[----:B------:R-:W-:Y:S01]  /*3e40*/  @!P0 PRMT R5, R4, 0x7610, R5 ;  /* 0x0000761004058816 */ /* 0x000fe20000000005 */
[----:B------:R-:W-:Y:S06]  /*3e50*/  BRA `(.L_x_53) ;  /* 0x00000000001c7947 */ /* 0x000fec0003800000 */
.L_x_52:
[----:B------:R-:W-:-:S13]  /*3e60*/  ISETP.NE.AND P0, PT, R8, 0x184, PT ;  /* 0x000001840800780c */ /* 0x000fda0003f05270 */
[----:B------:R-:W2:Y:S04]  /*3e70*/  @!P0 LDL.U16 R7, [R1+0x56] ;  /* 0x0000560001078983 */ /* 0x000ea80000100400 */
[----:B------:R0:W5:Y:S01]  /*3e80*/  @P0 LDL.U16 R5, [R1+0x58] ;  /* 0x0000580001050983 */ /* 0x0001620000100400 */
[C---:B--2---:R-:W-:Y:S02]  /*3e90*/  @!P0 PRMT R4, R7.reuse, 0x7770, RZ ;  /* 0x0000777007048816 */ /* 0x044fe400000000ff */
[----:B------:R-:W-:-:S04]  /*3ea0*/  @!P0 PRMT R7, R7, 0x7771, RZ ;  /* 0x0000777107078816 */ /* 0x000fc800000000ff */
[----:B------:R-:W-:-:S04]  /*3eb0*/  @!P0 PRMT R4, R7, 0x6540, R4 ;  /* 0x0000654007048816 */ /* 0x000fc80000000004 */
[----:B0-----:R-:W-:-:S07]  /*3ec0*/  @!P0 PRMT R5, R4, 0x7610, R5 ;  /* 0x0000761004058816 */ /* 0x001fce0000000005 */
.L_x_53:
[----:B------:R-:W-:Y:S05]  /*3ed0*/  BSYNC.RECONVERGENT B1 ;  /* 0x0000000000017941 */ /* 0x000fea0003800200 */
.L_x_51:
[----:B------:R-:W2:Y:S04]  /*3ee0*/  LDL.U16 R9, [R1+0x56] ;  /* 0x0000560001097983 */ /* 0x000ea80000100400 */
[----:B------:R-:W3:Y:S01]  /*3ef0*/  LDL.U8 R6, [R1+0x51] ;  /* 0x0000510001067983 */ /* 0x000ee20000100000 */
[----:B-----5:R-:W-:Y:S02]  /*3f00*/  LOP3.LUT R7, R5, 0xffff, RZ, 0xc0, !PT ;  /* 0x0000ffff05077812 */ /* 0x020fe400078ec0ff */
[C---:B--2---:R-:W-:Y:S02]  /*3f10*/  PRMT R4, R9.reuse, 0x7770, RZ ;  /* 0x0000777009047816 */ /* 0x044fe400000000ff */
[----:B------:R-:W-:Y:S02]  /*3f20*/  PRMT R9, R9, 0x7771, RZ ;  /* 0x0000777109097816 */ /* 0x000fe400000000ff */
[----:B---3--:R-:W-:-:S02]  /*3f30*/  LOP3.LUT R6, R6, 0x1, RZ, 0xc0, !PT ;  /* 0x0000000106067812 */ /* 0x008fc400078ec0ff */
[--C-:B------:R-:W-:Y:S02]  /*3f40*/  PRMT R5, R9, 0x6540, R4.reuse ;  /* 0x0000654009057816 */ /* 0x100fe40000000004 */
[----:B------:R-:W-:Y:S02]  /*3f50*/  SHF.R.U32.HI R4, RZ, 0x3, R4 ;  /* 0x00000003ff047819 */ /* 0x000fe40000011604 */
[--C-:B------:R-:W-:Y:S02]  /*3f60*/  SHF.R.U32.HI R9, RZ, 0xa, R7.reuse ;  /* 0x0000000aff097819 */ /* 0x100fe40000011607 */
[----:B------:R-:W-:Y:S02]  /*3f70*/  LOP3.LUT R4, R4, 0x11, RZ, 0xc0, !PT ;  /* 0x0000001104047812 */ /* 0x000fe400078ec0ff */
[----:B------:R-:W-:Y:S02]  /*3f80*/  IADD3 R5, PT, PT, R6, R5, R7 ;  /* 0x0000000506057210 */ /* 0x000fe40007ffe007 */
[----:B------:R-:W-:-:S02]  /*3f90*/  LOP3.LUT R4, R4, 0x22, R9, 0xf8, !PT ;  /* 0x0000002204047812 */ /* 0x000fc400078ef809 */
[----:B------:R-:W-:Y:S02]  /*3fa0*/  SHF.R.U32.HI R7, RZ, 0x9, R5 ;  /* 0x00000009ff077819 */ /* 0x000fe40000011605 */
[----:B------:R-:W-:Y:S02]  /*3fb0*/  ISETP.GT.U32.AND P0, PT, R5, 0xffff, PT ;  /* 0x0000ffff0500780c */ /* 0x000fe40003f04070 */
[----:B------:R-:W-:Y:S02]  /*3fc0*/  LOP3.LUT R4, R4, 0x44, R7, 0xf8, !PT ;  /* 0x0000004404047812 */ /* 0x000fe400078ef807 */
[----:B------:R-:W-:Y:S02]  /*3fd0*/  SHF.R.U32.HI R6, RZ, 0x8, R5 ;  /* 0x00000008ff067819 */ /* 0x000fe40000011605 */
[----:B------:R-:W-:Y:S02]  /*3fe0*/  SHF.R.U32.HI R7, RZ, 0x4, R4 ;  /* 0x00000004ff077819 */ /* 0x000fe40000011604 */
[----:B------:R-:W-:-:S02]  /*3ff0*/  LOP3.LUT R8, R4, 0x7, RZ, 0xc0, !PT ;  /* 0x0000000704087812 */ /* 0x000fc400078ec0ff */
[----:B------:R-:W-:Y:S02]  /*4000*/  SEL R4, RZ, 0x1, !P0 ;  /* 0x00000001ff047807 */ /* 0x000fe40004000000 */
[----:B------:R-:W0:Y:S01]  /*4010*/  LDC.U8 R7, c[0x3][R7+0x310] ;  /* 0x00c0c40007077b82 */ /* 0x000e220000000000 */
[----:B------:R-:W-:-:S04]  /*4020*/  LOP3.LUT P0, RZ, R5, 0xff, R6, 0xc8, !PT ;  /* 0x000000ff05ff7812 */ /* 0x000fc8000780c806 */
[----:B------:R-:W-:-:S03]  /*4030*/  SEL R10, RZ, 0x40, P0 ;  /* 0x00000040ff0a7807 */ /* 0x000fc60000000000 */
[----:B------:R-:W1:Y:S01]  /*4040*/  LDC.U8 R11, c[0x3][R8+0x300] ;  /* 0x00c0c000080b7b82 */ /* 0x000e620000000000 */
[----:B0-----:R-:W-:-:S04]  /*4050*/  LOP3.LUT R9, R7, R4, RZ, 0xfc, !PT ;  /* 0x0000000407097212 */ /* 0x001fc800078efcff */
[--C-:B------:R-:W-:Y:S02]  /*4060*/  LOP3.LUT R4, R9, 0xa8, R6.reuse, 0xf8, !PT ;  /* 0x000000a809047812 */ /* 0x100fe400078ef806 */
[----:B------:R-:W-:Y:S02]  /*4070*/  PRMT R6, R5, 0x7604, R6 ;  /* 0x0000760405067816 */ /* 0x000fe40000000006 */
[----:B-1----:R-:W-:-:S03]  /*4080*/  LOP3.LUT R4, R10, R4, R11, 0xfe, !PT ;  /* 0x000000040a047212 */ /* 0x002fc600078efe0b */
[----:B------:R0:W-:Y:S04]  /*4090*/  STL.U16 [R1+0x56], R6 ;  /* 0x0000560601007387 */ /* 0x0001e80000100400 */
[----:B------:R0:W-:Y:S01]  /*40a0*/  STL.U8 [R1+0x51], R4 ;  /* 0x0000510401007387 */ /* 0x0001e20000100000 */
[----:B------:R-:W-:Y:S05]  /*40b0*/  BRA `(.L_x_4) ;  /* 0x0000000400787947 */ /* 0x000fea0003800000 */
.L_x_50:
[----:B------:R-:W-:-:S05]  /*40c0*/  VIADD R5, R5, 0xfffffe7a ;  /* 0xfffffe7a05057836 */ /* 0x000fca0000000000 */
        /* <DEDUP_REMOVED lines=18> */
.L_x_55:
[----:B------:R-:W-:-:S13]  /*41f0*/  ISETP.NE.AND P0, PT, R8, 0x188, PT ;  /* 0x000001880800780c */ /* 0x000fda0003f05270 */
[----:B------:R-:W2:Y:S04]  /*4200*/  @!P0 LDL.U16 R7, [R1+0x56] ;  /* 0x0000560001078983 */ /* 0x000ea80000100400 */
[----:B------:R0:W5:Y:S01]  /*4210*/  @P0 LDL.U16 R5, [R1+0x58] ;  /* 0x0000580001050983 */ /* 0x0001620000100400 */
[C---:B--2---:R-:W-:Y:S02]  /*4220*/  @!P0 PRMT R4, R7.reuse, 0x7770, RZ ;  /* 0x0000777007048816 */ /* 0x044fe400000000ff */
[----:B------:R-:W-:-:S04]  /*4230*/  @!P0 PRMT R7, R7, 0x7771, RZ ;  /* 0x0000777107078816 */ /* 0x000fc800000000ff */
[----:B------:R-:W-:-:S04]  /*4240*/  @!P0 PRMT R4, R7, 0x6540, R4 ;  /* 0x0000654007048816 */ /* 0x000fc80000000004 */
[----:B0-----:R-:W-:-:S07]  /*4250*/  @!P0 PRMT R5, R4, 0x7610, R5 ;  /* 0x0000761004058816 */ /* 0x001fce0000000005 */
.L_x_56:
[----:B------:R-:W-:Y:S05]  /*4260*/  BSYNC.RECONVERGENT B1 ;  /* 0x0000000000017941 */ /* 0x000fea0003800200 */
.L_x_54:
        /* <DEDUP_REMOVED lines=8> */
[----:B------:R-:W-:Y:S02]  /*42f0*/  SHF.R.U32.HI R9, RZ, 0xa, R7 ;  /* 0x0000000aff097819 */ /* 0x000fe40000011607 */
[----:B------:R-:W-:Y:S02]  /*4300*/  LOP3.LUT R4, R4, 0x11, RZ, 0xc0, !PT ;  /* 0x0000001104047812 */ /* 0x000fe400078ec0ff */
[----:B------:R-:W-:Y:S02]  /*4310*/  IADD3 R5, PT, PT, R5, -R7, -R6 ;  /* 0x8000000705057210 */ /* 0x000fe40007ffe806 */
[----:B------:R-:W-:-:S02]  /*4320*/  LOP3.LUT R4, R4, 0x22, R9, 0xf8, !PT ;  /* 0x0000002204047812 */ /* 0x000fc400078ef809 */
[--C-:B------:R-:W-:Y:S02]  /*4330*/  SHF.R.U32.HI R7, RZ, 0x9, R5.reuse ;  /* 0x00000009ff077819 */ /* 0x100fe40000011605 */
[----:B------:R-:W-:Y:S02]  /*4340*/  SHF.R.U32.HI R6, RZ, 0x8, R5 ;  /* 0x00000008ff067819 */ /* 0x000fe40000011605 */
[----:B------:R-:W-:Y:S02]  /*4350*/  LOP3.LUT R4, R4, 0x44, R7, 0xf8, !PT ;  /* 0x0000004404047812 */ /* 0x000fe400078ef807 */
[----:B------:R-:W-:Y:S02]  /*4360*/  LOP3.LUT P0, RZ, R5, 0xff, R6, 0xc8, !PT ;  /* 0x000000ff05ff7812 */ /* 0x000fe4000780c806 */
[----:B------:R-:W-:Y:S02]  /*4370*/  SHF.R.U32.HI R7, RZ, 0x4, R4 ;  /* 0x00000004ff077819 */ /* 0x000fe40000011604 */
[----:B------:R-:W-:-:S02]  /*4380*/  LOP3.LUT R8, R4, 0x7, RZ, 0xc0, !PT ;  /* 0x0000000704087812 */ /* 0x000fc400078ec0ff */
[----:B------:R-:W-:Y:S02]  /*4390*/  PRMT R4, R5, 0x7632, R4 ;  /* 0x0000763205047816 */ /* 0x000fe40000000004 */
[----:B------:R-:W0:Y:S08]  /*43a0*/  LDC.U8 R7, c[0x3][R7+0x318] ;  /* 0x00c0c60007077b82 */ /* 0x000e300000000000 */
[----:B------:R-:W1:Y:S01]  /*43b0*/  LDC.U8 R8, c[0x3][R8+0x308] ;  /* 0x00c0c20008087b82 */ /* 0x000e620000000000 */
[----:B0-----:R-:W-:-:S02]  /*43c0*/  LOP3.LUT R9, R7, 0xa8, R6, 0xf8, !PT ;  /* 0x000000a807097812 */ /* 0x001fc400078ef806 */
[----:B------:R-:W-:-:S05]  /*43d0*/  PRMT R6, R5, 0x7604, R6 ;  /* 0x0000760405067816 */ /* 0x000fca0000000006 */
[----:B------:R0:W-:Y:S01]  /*43e0*/  STL.U16 [R1+0x56], R6 ;  /* 0x0000560601007387 */ /* 0x0001e20000100400 */
[----:B-1----:R-:W-:Y:S02]  /*43f0*/  LOP3.LUT R11, R9, R8, RZ, 0xfc, !PT ;  /* 0x00000008090b7212 */ /* 0x002fe400078efcff */
[----:B------:R-:W-:Y:S02]  /*4400*/  SEL R9, RZ, 0x40, P0 ;  /* 0x00000040ff097807 */ /* 0x000fe40000000000 */
[----:B------:R-:W-:-:S04]  /*4410*/  LOP3.LUT R4, R11, 0x1, R4, 0xf8, !PT ;  /* 0x000000010b047812 */ /* 0x000fc800078ef804 */
[----:B------:R-:W-:-:S05]  /*4420*/  LOP3.LUT R4, R4, 0x2, R9, 0xfe, !PT ;  /* 0x0000000204047812 */ /* 0x000fca00078efe09 */
[----:B------:R0:W-:Y:S01]  /*4430*/  STL.U8 [R1+0x51], R4 ;  /* 0x0000510401007387 */ /* 0x0001e20000100000 */
[----:B------:R-:W-:Y:S05]  /*4440*/  BRA `(.L_x_4) ;  /* 0x0000000000947947 */ /* 0x000fea0003800000 */
.L_x_46:
[----:B------:R-:W1:Y:S02]  /*4450*/  LDL.U16 R5, [R1+0x56] ;  /* 0x0000560001057983 */ /* 0x000e640000100400 */
[C---:B-1----:R-:W-:Y:S02]  /*4460*/  PRMT R4, R5.reuse, 0x7770, RZ ;  /* 0x0000777005047816 */ /* 0x042fe400000000ff */
[----:B------:R-:W-:-:S04]  /*4470*/  PRMT R5, R5, 0x7771, RZ ;  /* 0x0000777105057816 */ /* 0x000fc800000000ff */
[----:B------:R-:W-:-:S05]  /*4480*/  PRMT R4, R5, 0x6540, R4 ;  /* 0x0000654005047816 */ /* 0x000fca0000000004 */
[----:B------:R0:W-:Y:S01]  /*4490*/  STL.U16 [R1+0x58], R4 ;  /* 0x0000580401007387 */ /* 0x0001e20000100400 */
[----:B------:R-:W-:Y:S05]  /*44a0*/  BRA `(.L_x_4) ;  /* 0x00000000007c7947 */ /* 0x000fea0003800000 */
.L_x_31:
[----:B-1----:R-:W2:Y:S02]  /*44b0*/  LDL.U8 R4, [R1+0x50] ;  /* 0x0000500001047983 */ /* 0x002ea40000100000 */
[--C-:B--2---:R-:W-:Y:S01]  /*44c0*/  IMAD.MOV R8, RZ, RZ, -R4.reuse ;  /* 0x000000ffff087224 */ /* 0x104fe200078e0a04 */
[----:B------:R-:W-:-:S04]  /*44d0*/  SHF.R.U32.HI R4, RZ, 0x2, R4 ;  /* 0x00000002ff047819 */ /* 0x000fc80000011604 */
[----:B------:R-:W-:-:S04]  /*44e0*/  LOP3.LUT R6, R8, 0xffff, RZ, 0xc0, !PT ;  /* 0x0000ffff08067812 */ /* 0x000fc800078ec0ff */
[--C-:B------:R-:W-:Y:S02]  /*44f0*/  SHF.R.U32.HI R5, RZ, 0x1, R6.reuse ;  /* 0x00000001ff057819 */ /* 0x100fe40000011606 */
[----:B------:R-:W-:Y:S02]  /*4500*/  SHF.R.U32.HI R6, RZ, 0xf, R6 ;  /* 0x0000000fff067819 */ /* 0x000fe40000011606 */
[----:B------:R-:W-:-:S04]  /*4510*/  LOP3.LUT R5, R5, 0x44, RZ, 0xc0, !PT ;  /* 0x0000004405057812 */ /* 0x000fc800078ec0ff */
[----:B------:R-:W-:-:S04]  /*4520*/  LOP3.LUT R4, R5, 0x22, R4, 0xf8, !PT ;  /* 0x0000002205047812 */ /* 0x000fc800078ef804 */
[----:B------:R-:W-:Y:S02]  /*4530*/  SHF.R.U32.HI R5, RZ, 0x4, R4 ;  /* 0x00000004ff057819 */ /* 0x000fe40000011604 */
[----:B------:R-:W-:Y:S02]  /*4540*/  LOP3.LUT R4, R4, 0x6, RZ, 0xc0, !PT ;  /* 0x0000000604047812 */ /* 0x000fe400078ec0ff */
[----:B------:R-:W-:Y:S02]  /*4550*/  LOP3.LUT R7, R5, 0xffff, RZ, 0xc0, !PT ;  /* 0x0000ffff05077812 */ /* 0x000fe400078ec0ff */
[----:B------:R-:W-:Y:S01]  /*4560*/  LOP3.LUT R5, R8, 0xff, RZ, 0xc0, !PT ;  /* 0x000000ff08057812 */ /* 0x000fe200078ec0ff */
[----:B------:R-:W0:Y:S08]  /*4570*/  LDC.U8 R9, c[0x3][R4+0x308] ;  /* 0x00c0c20004097b82 */ /* 0x000e300000000000 */
[----:B------:R-:W0:Y:S08]  /*4580*/  LDC.U8 R7, c[0x3][R7+0x318] ;  /* 0x00c0c60007077b82 */ /* 0x000e300000000000 */
[----:B------:R-:W1:Y:S01]  /*4590*/  LDC.U8 R5, c[0x3][R5] ;  /* 0x00c0000005057b82 */ /* 0x000e620000000000 */
[----:B0-----:R-:W-:-:S04]  /*45a0*/  LOP3.LUT R6, R7, R9, R6, 0xfe, !PT ;  /* 0x0000000907067212 */ /* 0x001fc800078efe06 */
[----:B-1----:R-:W-:-:S04]  /*45b0*/  LOP3.LUT R9, R6, 0x2, R5, 0xfe, !PT ;  /* 0x0000000206097812 */ /* 0x002fc800078efe05 */
[----:B------:R-:W-:-:S05]  /*45c0*/  PRMT R6, R9, 0x7604, R8 ;  /* 0x0000760409067816 */ /* 0x000fca0000000008 */
[----:B------:R3:W-:Y:S01]  /*45d0*/  STL.U16 [R1+0x50], R6 ;  /* 0x0000500601007387 */ /* 0x0007e20000100400 */
[----:B------:R-:W-:Y:S05]  /*45e0*/  BRA `(.L_x_4) ;  /* 0x00000000002c7947 */ /* 0x000fea0003800000 */
.L_x_30:
[----:B------:R-:W2:Y:S02]  /*45f0*/  LDL.U16 R6, [R1+0x50] ;  /* 0x0000500001067983 */ /* 0x000ea40000100400 */
[----:B--2---:R-:W-:-:S04]  /*4600*/  PRMT R5, R6, 0x7771, RZ ;  /* 0x0000777106057816 */ /* 0x004fc800000000ff */
[----:B-1----:R-:W-:-:S04]  /*4610*/  LOP3.LUT R4, R5, 0x1, RZ, 0xc0, !PT ;  /* 0x0000000105047812 */ /* 0x002fc800078ec0ff */
[----:B------:R-:W-:Y:S02]  /*4620*/  ISETP.NE.U32.AND P0, PT, R4, 0x1, PT ;  /* 0x000000010400780c */ /* 0x000fe40003f05070 */
[----:B------:R-:W-:-:S04]  /*4630*/  PRMT R4, R6, 0x7770, RZ ;  /* 0x0000777006047816 */ /* 0x000fc800000000ff */
[----:B------:R-:W-:-:S04]  /*4640*/  LOP3.LUT R4, R4, 0x28, RZ, 0xc0, !PT ;  /* 0x0000002804047812 */ /* 0x000fc800078ec0ff */
[----:B------:R-:W-:-:S04]  /*4650*/  LOP3.LUT R4, R4, 0xffc4, R5, 0xf8, !PT ;  /* 0x0000ffc404047812 */ /* 0x000fc800078ef805 */
[C---:B------:R-:W-:Y:S02]  /*4660*/  @!P0 LOP3.LUT R6, R4.reuse, 0x10, RZ, 0xfc, !PT ;  /* 0x0000001004068812 */ /* 0x040fe400078efcff */
[----:B------:R-:W-:-:S03]  /*4670*/  @P0 LOP3.LUT R4, R4, 0x1, RZ, 0xfc, !PT ;  /* 0x0000000104040812 */ /* 0x000fc600078efcff */
[----:B------:R4:W-:Y:S04]  /*4680*/  @!P0 STL.U8 [R1+0x51], R6 ;  /* 0x0000510601008387 */ /* 0x0009e80000100000 */
[----:B------:R4:W-:Y:S02]  /*4690*/  @P0 STL.U8 [R1+0x51], R4 ;  /* 0x0000510401000387 */ /* 0x0009e40000100000 */
.L_x_4:
[----:B------:R-:W-:Y:S05]  /*46a0*/  BSYNC.RECONVERGENT B0 ;  /* 0x0000000000007941 */ /* 0x000fea0003800200 */
.L_x_2:
[----:B------:R-:W-:Y:S05]  /*46b0*/  WARPSYNC.ALL ;  /* 0x0000000000007948 */ /* 0x000fea0003800000 */
[----:B------:R-:W-:Y:S05]  /*46c0*/  @P1 BRA `(.L_x_57) ;  /* 0xffffffc400341947 */ /* 0x000fea000383ffff */
[----:B012-4-:R-:W2:Y:S01]  /*46d0*/  LDL.U16 R4, [R1+0x50] ;  /* 0x0000500001047983 */ /* 0x017ea20000100400 */
[----:B------:R-:W-:Y:S01]  /*46e0*/  IMAD R9, R0, 0xa, R1 ;  /* 0x0000000a00097824 */ /* 0x000fe200078e0201 */
[----:B--2---:R-:W-:-:S05]  /*46f0*/  PRMT R4, R4, 0x7710, RZ ;  /* 0x0000771004047816 */ /* 0x004fca00000000ff */
[----:B------:R0:W-:Y:S04]  /*4700*/  STL.U16 [R9], R4 ;  /* 0x0000000409007387 */ /* 0x0001e80000100400 */
[----:B------:R-:W3:Y:S02]  /*4710*/  LDL.U16 R2, [R1+0x52] ;  /* 0x0000520001027983 */ /* 0x000ee40000100400 */
[----:B---3--:R-:W-:-:S05]  /*4720*/  PRMT R6, R2, 0x7710, RZ ;  /* 0x0000771002067816 */ /* 0x008fca00000000ff */
[----:B------:R0:W-:Y:S04]  /*4730*/  STL.U16 [R9+0x2], R6 ;  /* 0x0000020609007387 */ /* 0x0001e80000100400 */
[----:B------:R-:W2:Y:S02]  /*4740*/  LDL.U16 R2, [R1+0x54] ;  /* 0x0000540001027983 */ /* 0x000ea40000100400 */
[----:B--2--5:R-:W-:-:S05]  /*4750*/  PRMT R7, R2, 0x7710, RZ ;  /* 0x0000771002077816 */ /* 0x024fca00000000ff */
[----:B------:R0:W-:Y:S04]  /*4760*/  STL.U16 [R9+0x4], R7 ;  /* 0x0000040709007387 */ /* 0x0001e80000100400 */
[----:B------:R-:W2:Y:S02]  /*4770*/  LDL.U16 R2, [R1+0x56] ;  /* 0x0000560001027983 */ /* 0x000ea40000100400 */
[----:B--2---:R-:W-:-:S05]  /*4780*/  PRMT R8, R2, 0x7710, RZ ;  /* 0x0000771002087816 */ /* 0x004fca00000000ff */
[----:B------:R0:W-:Y:S04]  /*4790*/  STL.U16 [R9+0x6], R8 ;  /* 0x0000060809007387 */ /* 0x0001e80000100400 */
[----:B------:R-:W2:Y:S01]  /*47a0*/  LDL.U16 R2, [R1+0x58] ;  /* 0x0000580001027983 */ /* 0x000ea20000100400 */
[----:B------:R-:W-:-:S05]  /*47b0*/  VIADD R0, R0, 0x1 ;  /* 0x0000000100007836 */ /* 0x000fca0000000000 */
[----:B------:R-:W-:Y:S02]  /*47c0*/  ISETP.NE.AND P0, PT, R0, 0x8, PT ;  /* 0x000000080000780c */ /* 0x000fe40003f05270 */
[----:B--2---:R-:W-:-:S04]  /*47d0*/  SHF.R.U32.HI R5, RZ, 0x8, R2 ;  /* 0x00000008ff057819 */ /* 0x004fc80000011602 */
[----:B------:R-:W-:-:S05]  /*47e0*/  PRMT R5, R2, 0x7604, R5 ;  /* 0x0000760402057816 */ /* 0x000fca0000000005 */
[----:B------:R0:W-:Y:S02]  /*47f0*/  STL.U16 [R9+0x8], R5 ;  /* 0x0000080509007387 */ /* 0x0001e40000100400 */
[----:B------:R-:W-:Y:S05]  /*4800*/  @P0 BRA `(.L_x_58) ;  /* 0xffffffc0008c0947 */ /* 0x000fea000383ffff */
.L_x_1:
[----:B------:R-:W0:Y:S01]  /*4810*/  LDCU.U16 UR4, c[0x0][0x3a0] ;  /* 0x00007400ff0477ac */ /* 0x000e220008000400 */
[----:B------:R-:W-:Y:S01]  /*4820*/  BSSY.RECONVERGENT B0, `(.L_x_59) ;  /* 0x0000018000007945 */ /* 0x000fe20003800200 */
[----:B------:R-:W-:Y:S01]  /*4830*/  IMAD.MOV.U32 R0, RZ, RZ, RZ ;  /* 0x000000ffff007224 */ /* 0x000fe200078e00ff */
[----:B------:R-:W1:Y:S01]  /*4840*/  LDCU.64 UR8, c[0x0][0x388] ;  /* 0x00007100ff0877ac */ /* 0x000e620008000a00 */
[----:B0-2---:R-:W-:-:S07]  /*4850*/  LOP3.LUT R9, RZ, UR4, RZ, 0x33, !PT ;  /* 0x00000004ff097c12 */ /* 0x005fce000f8e33ff */
.L_x_60:
[----:B-1----:R-:W-:Y:S01]  /*4860*/  IADD3 R4, P0, PT, R0, UR8, RZ ;  /* 0x0000000800047c10 */ /* 0x002fe2000ff1e0ff */
[----:B------:R-:W-:-:S04]  /*4870*/  IMAD.IADD R2, R1, 0x1, R0 ;  /* 0x0000000101027824 */ /* 0x000fc800078e0200 */
[----:B------:R-:W-:Y:S02]  /*4880*/  IMAD.X R5, RZ, RZ, UR9, P0 ;  /* 0x00000009ff057e24 */ /* 0x000fe400080e06ff */
[----:B------:R-:W2:Y:S04]  /*4890*/  LDL.U8 R2, [R2] ;  /* 0x0000000002027983 */ /* 0x000ea80000100000 */
[----:B------:R0:W2:Y:S01]  /*48a0*/  LDG.E.U8.CONSTANT R5, desc[UR6][R4.64] ;  /* 0x0000000604057981 */ /* 0x0000a2000c1e9100 */
[C---:B------:R-:W-:Y:S01]  /*48b0*/  PRMT R7, R0.reuse, 0x9910, RZ ;  /* 0x0000991000077816 */ /* 0x040fe200000000ff */
[----:B------:R-:W-:Y:S01]  /*48c0*/  IMAD.MOV.U32 R6, RZ, RZ, -0x33 ;  /* 0xffffffcdff067424 */ /* 0x000fe200078e00ff */
[----:B------:R-:W-:Y:S01]  /*48d0*/  ISETP.LT.U32.AND P1, PT, R0, 0x4f, PT ;  /* 0x0000004f0000780c */ /* 0x000fe20003f21070 */
[----:B------:R-:W-:-:S02]  /*48e0*/  IMAD.MOV.U32 R8, RZ, RZ, -0x1980 ;  /* 0xffffe680ff087424 */ /* 0x000fc400078e00ff */
[C---:B------:R-:W-:Y:S02]  /*48f0*/  IMAD R6, R7.reuse, R6, 0x33 ;  /* 0x0000003307067424 */ /* 0x040fe400078e0206 */
[----:B------:R-:W-:Y:S02]  /*4900*/  IMAD R7, R7, R8, 0x1980 ;  /* 0x0000198007077424 */ /* 0x000fe400078e0208 */
[----:B------:R-:W-:Y:S01]  /*4910*/  VIADD R0, R0, 0x1 ;  /* 0x0000000100007836 */ /* 0x000fe20000000000 */
[----:B------:R-:W-:-:S04]  /*4920*/  LOP3.LUT R6, R6, 0xfe, RZ, 0xc0, !PT ;  /* 0x000000fe06067812 */ /* 0x000fc800078ec0ff */
[----:B------:R-:W-:-:S04]  /*4930*/  LEA.HI R6, R6, R7, RZ, 0x1f ;  /* 0x0000000706067211 */ /* 0x000fc800078ff8ff */
[----:B------:R-:W-:-:S04]  /*4940*/  LOP3.LUT R6, R6, 0xff, RZ, 0xc0, !PT ;  /* 0x000000ff06067812 */ /* 0x000fc800078ec0ff */
[----:B------:R-:W-:-:S04]  /*4950*/  ISETP.GE.U32.AND P0, PT, R6, 0x1a, PT ;  /* 0x0000001a0600780c */ /* 0x000fc80003f06070 */
[----:B0-----:R-:W-:-:S04]  /*4960*/  SEL R4, R9, 0xffff, !P0 ;  /* 0x0000ffff09047807 */ /* 0x001fc80004000000 */
[----:B--2---:R-:W-:-:S04]  /*4970*/  LOP3.LUT R2, R4, R2, R5, 0x60, !PT ;  /* 0x0000000204027212 */ /* 0x004fc800078e6005 */
[----:B------:R-:W-:-:S13]  /*4980*/  LOP3.LUT P0, R2, R2, 0xff, RZ, 0xc0, !PT ;  /* 0x000000ff02027812 */ /* 0x000fda000780c0ff */
[----:B------:R-:W-:Y:S05]  /*4990*/  @!P0 BRA P1, `(.L_x_60) ;  /* 0xfffffffc00b08947 */ /* 0x000fea000083ffff */
[----:B------:R-:W-:Y:S05]  /*49a0*/  BSYNC.RECONVERGENT B0 ;  /* 0x0000000000007941 */ /* 0x000fea0003800200 */
.L_x_59:
[----:B------:R-:W0:Y:S01]  /*49b0*/  LDC.64 R4, c[0x0][0x390] ;  /* 0x0000e400ff047b82 */ /* 0x000e220000000a00 */
[----:B------:R-:W-:Y:S01]  /*49c0*/  ISETP.NE.AND P0, PT, R2, RZ, PT ;  /* 0x000000ff0200720c */ /* 0x000fe20003f05270 */
[----:B0-----:R-:W-:-:S03]  /*49d0*/  IMAD.WIDE.U32 R2, R3, 0x4, R4 ;  /* 0x0000000403027825 */ /* 0x001fc600078e0004 */
[----:B------:R-:W-:-:S05]  /*49e0*/  SEL R5, RZ, 0x1, P0 ;  /* 0x00000001ff057807 */ /* 0x000fca0000000000 */
[----:B------:R-:W-:Y:S01]  /*49f0*/  STG.E desc[UR6][R2.64], R5 ;  /* 0x0000000502007986 */ /* 0x000fe2000c101906 */
[----:B------:R-:W-:Y:S05]  /*4a00*/  EXIT ;  /* 0x000000000000794d */ /* 0x000fea0003800000 */
.L_x_61:
[----:B------:R-:W-:-:S00]  /*4a10*/  BRA `(.L_x_61) ;  /* 0xfffffffc00fc7947 */ /* 0x000fc0000383ffff */
[----:B------:R-:W-:-:S00]  /*4a20*/  NOP ;  /* 0x0000000000007918 */ /* 0x000fc00000000000 */
        /* <DEDUP_REMOVED lines=13> */
.L_x_74:


//--------------------- .nv.shared.reserved.0     --------------------------
	.section	.nv.shared.reserved.0,"aw",@nobits
	.weak		__nv_reservedSMEM_offset_0_alias
	.size		__nv_reservedSMEM_offset_0_alias, 0, 64
	.other		__nv_reservedSMEM_offset_0_alias,@"STO_CUDA_RESERVED_SHARED STV_DEFAULT"
__nv_reservedSMEM_offset_0_alias:
	.zero		0
	.zero		64


//--------------------- .nv.constant0._Z17quickcheck_kernelPKjPKhPjjjj --------------------------
	.section	.nv.constant0._Z17quickcheck_kernelPKjPKhPjjjj,"a",@progbits
	.sectionflags	@""
	.align	4
.nv.constant0._Z17quickcheck_kernelPKjPKhPjjjj:
	.zero		932


//--------------------- SYMBOLS --------------------------

	.type		.nv.reservedSmem.offset0,@object
	.size		.nv.reservedSmem.offset0,0x4
